def gluon_wgmma(
    a_ptr,
    b_ptr,
    c_ptr,
    M,
    N,
    K,
    stride_am,
    stride_bk,
    stride_cm,
    BLOCK_M: gl.constexpr,
    BLOCK_N: gl.constexpr,
    BLOCK_K: gl.constexpr,
    DTYPE: gl.constexpr,
    A_LAYOUT: gl.constexpr,
    B_LAYOUT: gl.constexpr,
    C_LAYOUT: gl.constexpr,
    B_SHAPE: gl.constexpr,
    TRANS_B: gl.constexpr,
    NUM_BUFFERS: gl.constexpr,
    NUM_WARPS: gl.constexpr,
):
    a_desc = tma.make_tensor_descriptor(
        a_ptr, [M, K], [stride_am, 1], [BLOCK_M, BLOCK_K], A_LAYOUT
    )
    b_desc = tma.make_tensor_descriptor(
        b_ptr,
        [N, K] if TRANS_B else [K, N],
        [stride_bk, 1],
        B_SHAPE,
        B_LAYOUT,
    )
    c_desc = tma.make_tensor_descriptor(
        c_ptr, [M, N], [stride_cm, 1], [BLOCK_M, BLOCK_N], C_LAYOUT
    )

    a_bufs = gl.allocate_shared_memory(
        DTYPE, [NUM_BUFFERS, BLOCK_M, BLOCK_K], A_LAYOUT
    )
    b_bufs = gl.allocate_shared_memory(DTYPE, [NUM_BUFFERS] + B_SHAPE, B_LAYOUT)

    pid_m = gl.program_id(0)
    pid_n = gl.program_id(1)
    off_m = pid_m * BLOCK_M
    off_n = pid_n * BLOCK_N

    mma_layout: gl.constexpr = pick_wgmma_layout(DTYPE, BLOCK_M, BLOCK_N, NUM_WARPS)
    acc = warpgroup_mma_init(
        gl.zeros((BLOCK_M, BLOCK_N), dtype=gl.float32, layout=mma_layout)
    )

    bars = gl.allocate_shared_memory(
        gl.int64, [NUM_BUFFERS, 1], mbarrier.MBarrierLayout()
    )
    for i in gl.static_range(NUM_BUFFERS):
        mbarrier.init(bars.index(i), count=1)
    idx = 0
    phase = 0

    for k in range(0, K, BLOCK_K):
        a = a_bufs.index(idx)
        b = b_bufs.index(idx)
        bar = bars.index(idx)
        mbarrier.expect(bar, a_desc.block_type.nbytes + b_desc.block_type.nbytes)
        tma.async_copy_global_to_shared(a_desc, [off_m, k], bar, a)
        tma.async_copy_global_to_shared(
            b_desc, [off_n, k] if TRANS_B else [k, off_n], bar, b
        )
        mbarrier.wait(bar, phase=phase)

        if TRANS_B:
            b = b.permute((1, 0))
        acc = warpgroup_mma_wait(num_outstanding=0, deps=(acc,))
        acc = warpgroup_mma(a, b, acc, is_async=True)

        idx += 1
        if idx == NUM_BUFFERS:
            idx = 0
            phase ^= 1

    acc = warpgroup_mma_wait(num_outstanding=0, deps=(acc,))
    for i in gl.static_range(NUM_BUFFERS):
        mbarrier.invalidate(bars.index(i))

    c_smem = gl.allocate_shared_memory(DTYPE, [BLOCK_M, BLOCK_N], C_LAYOUT)
    c_smem.store(acc.to(DTYPE))
    fence_async_shared()
    tma.async_copy_shared_to_global(c_desc, [off_m, off_n], c_smem)
    tma.store_wait(pendings=0)

# config = {"BLOCK_K": 64, "BLOCK_M": 128, "BLOCK_N": 64, "arch": "sm_90", "dtype": "fp16", "num_buffers": 4, "num_warps": 8, "trans_b": 0}
# arch = sm_90


// ===== COMPILED SASS (sm_90a) =====

	.target	sm_90a

	.elftype	@"ET_EXEC"


//--------------------- .note.nv.tkinfo           --------------------------
	.section	.note.nv.tkinfo,"",@"SHT_NOTE"
	.sectionflags	@"SHF_NOTE_NV_TKINFO"
	.tkinfo
        /*0018*/ 	.word	0x00000002
        /*0030*/ 	.string	""
        /*0030*/ 	.string	"ptxas"
        /*0030*/ 	.string	"Cuda compilation tools, release 13.0, V13.0.88"
        /*0030*/ 	.string	"Build cuda_13.0.r13.0/compiler.36424714_0"
        /*0030*/ 	.string	"-v  -suppress-debug-info  -lineinfo  -arch sm_90a "



//--------------------- .note.nv.cuinfo           --------------------------
	.section	.note.nv.cuinfo,"",@"SHT_NOTE"
	.sectionflags	@"SHF_NOTE_NV_CUINFO"
        /*0018*/ 	.short	0x0002
        /*001a*/ 	.short	0x005a
        /*001c*/ 	.short	0x0082
	.zero		2


//--------------------- .nv.info                  --------------------------
	.section	.nv.info,"",@"SHT_CUDA_INFO"
	.align	4


	//----- nvinfo : EIATTR_REGCOUNT
	.align		4
        /*0000*/ 	.byte	0x04, 0x2f
        /*0002*/ 	.short	(.L_1 - .L_0)
	.align		4
.L_0:
        /*0004*/ 	.word	index@(gluon_wgmma)
        /*0008*/ 	.word	0x0000003a


	//----- nvinfo : EIATTR_FRAME_SIZE
	.align		4
.L_1:
        /*000c*/ 	.byte	0x04, 0x11
        /*000e*/ 	.short	(.L_3 - .L_2)
	.align		4
.L_2:
        /*0010*/ 	.word	index@(gluon_wgmma)
        /*0014*/ 	.word	0x00000000


	//----- nvinfo : EIATTR_MIN_STACK_SIZE
	.align		4
.L_3:
        /*0018*/ 	.byte	0x04, 0x12
        /*001a*/ 	.short	(.L_5 - .L_4)
	.align		4
.L_4:
        /*001c*/ 	.word	index@(gluon_wgmma)
        /*0020*/ 	.word	0x00000000
.L_5:


//--------------------- .nv.compat                --------------------------
	.section	.nv.compat,"",@"SHT_CUDA_COMPAT_INFO"
	.align	4
        /*0000*/ 	.byte	0x02, 0x09, 0x01, 0x00, 0x02, 0x02, 0x04, 0x00, 0x02, 0x05, 0x05, 0x00, 0x03, 0x07, 0x01, 0x01
        /*0010*/ 	.byte	0x02, 0x03, 0x03, 0x00, 0x02, 0x06, 0x01, 0x00, 0x04, 0x0b, 0x08, 0x00, 0x00, 0x00, 0x00, 0x00
        /*0020*/ 	.byte	0x00, 0x00, 0x00, 0x00


//--------------------- .nv.info.gluon_wgmma      --------------------------
	.section	.nv.info.gluon_wgmma,"",@"SHT_CUDA_INFO"
	.sectionflags	@""
	.align	4


	//----- nvinfo : EIATTR_CUDA_API_VERSION
	.align		4
        /*0000*/ 	.byte	0x04, 0x37
        /*0002*/ 	.short	(.L_7 - .L_6)
.L_6:
        /*0004*/ 	.word	0x00000082


	//----- nvinfo : EIATTR_KPARAM_INFO
	.align		4
.L_7:
        /*0008*/ 	.byte	0x04, 0x17
        /*000a*/ 	.short	(.L_9 - .L_8)
.L_8:
        /*000c*/ 	.word	0x00000000
        /*0010*/ 	.short	0x000a
        /*0012*/ 	.short	0x0048
        /*0014*/ 	.byte	0x00, 0xf4, 0x21, 0x00


	//----- nvinfo : EIATTR_KPARAM_INFO
	.align		4
.L_9:
        /*0018*/ 	.byte	0x04, 0x17
        /*001a*/ 	.short	(.L_11 - .L_10)
.L_10:
        /*001c*/ 	.word	0x00000000
        /*0020*/ 	.short	0x0009
        /*0022*/ 	.short	0x0040
        /*0024*/ 	.byte	0x00, 0xf4, 0x21, 0x00


	//----- nvinfo : EIATTR_KPARAM_INFO
	.align		4
.L_11:
        /*0028*/ 	.byte	0x04, 0x17
        /*002a*/ 	.short	(.L_13 - .L_12)
.L_12:
        /*002c*/ 	.word	0x00000000
        /*0030*/ 	.short	0x0008
        /*0032*/ 	.short	0x0038
        /*0034*/ 	.byte	0x00, 0xf0, 0x21, 0x00


	//----- nvinfo : EIATTR_KPARAM_INFO
	.align		4
.L_13:
        /*0038*/ 	.byte	0x04, 0x17
        /*003a*/ 	.short	(.L_15 - .L_14)
.L_14:
        /*003c*/ 	.word	0x00000000
        /*0040*/ 	.short	0x0007
        /*0042*/ 	.short	0x0030
        /*0044*/ 	.byte	0x00, 0xf0, 0x21, 0x00


	//----- nvinfo : EIATTR_KPARAM_INFO
	.align		4
.L_15:
        /*0048*/ 	.byte	0x04, 0x17
        /*004a*/ 	.short	(.L_17 - .L_16)
.L_16:
        /*004c*/ 	.word	0x00000000
        /*0050*/ 	.short	0x0006
        /*0052*/ 	.short	0x0028
        /*0054*/ 	.byte	0x00, 0xf0, 0x21, 0x00


	//----- nvinfo : EIATTR_KPARAM_INFO
	.align		4
.L_17:
        /*0058*/ 	.byte	0x04, 0x17
        /*005a*/ 	.short	(.L_19 - .L_18)
.L_18:
        /*005c*/ 	.word	0x00000000
        /*0060*/ 	.short	0x0005
        /*0062*/ 	.short	0x0020
        /*0064*/ 	.byte	0x00, 0xf0, 0x11, 0x00


	//----- nvinfo : EIATTR_KPARAM_INFO
	.align		4
.L_19:
        /*0068*/ 	.byte	0x04, 0x17
        /*006a*/ 	.short	(.L_21 - .L_20)
.L_20:
        /*006c*/ 	.word	0x00000000
        /*0070*/ 	.short	0x0004
        /*0072*/ 	.short	0x001c
        /*0074*/ 	.byte	0x00, 0xf0, 0x11, 0x00


	//----- nvinfo : EIATTR_KPARAM_INFO
	.align		4
.L_21:
        /*0078*/ 	.byte	0x04, 0x17
        /*007a*/ 	.short	(.L_23 - .L_22)
.L_22:
        /*007c*/ 	.word	0x00000000
        /*0080*/ 	.short	0x0003
        /*0082*/ 	.short	0x0018
        /*0084*/ 	.byte	0x00, 0xf0, 0x11, 0x00


	//----- nvinfo : EIATTR_KPARAM_INFO
	.align		4
.L_23:
        /*0088*/ 	.byte	0x04, 0x17
        /*008a*/ 	.short	(.L_25 - .L_24)
.L_24:
        /*008c*/ 	.word	0x00000000
        /*0090*/ 	.short	0x0002
        /*0092*/ 	.short	0x0010
        /*0094*/ 	.byte	0x00, 0xf4, 0x21, 0x00


	//----- nvinfo : EIATTR_KPARAM_INFO
	.align		4
.L_25:
        /*0098*/ 	.byte	0x04, 0x17
        /*009a*/ 	.short	(.L_27 - .L_26)
.L_26:
        /*009c*/ 	.word	0x00000000
        /*00a0*/ 	.short	0x0001
        /*00a2*/ 	.short	0x0008
        /*00a4*/ 	.byte	0x00, 0xf4, 0x21, 0x00


	//----- nvinfo : EIATTR_KPARAM_INFO
	.align		4
.L_27:
        /*00a8*/ 	.byte	0x04, 0x17
        /*00aa*/ 	.short	(.L_29 - .L_28)
.L_28:
        /*00ac*/ 	.word	0x00000000
        /*00b0*/ 	.short	0x0000
        /*00b2*/ 	.short	0x0000
        /*00b4*/ 	.byte	0x00, 0xf4, 0x21, 0x00


	//----- nvinfo : EIATTR_SPARSE_MMA_MASK
	.align		4
.L_29:
        /*00b8*/ 	.byte	0x03, 0x50
        /*00ba*/ 	.short	0x0000


	//----- nvinfo : EIATTR_MAXREG_COUNT
	.align		4
        /*00bc*/ 	.byte	0x03, 0x1b
        /*00be*/ 	.short	0x00ff


	//----- nvinfo : EIATTR_NUM_BARRIERS
	.align		4
        /*00c0*/ 	.byte	0x02, 0x4c
        /*00c2*/ 	.byte	0x01
	.zero		1


	//----- nvinfo : EIATTR_MERCURY_ISA_VERSION
	.align		4
        /*00c4*/ 	.byte	0x03, 0x5f
        /*00c6*/ 	.short	0x0101


	//----- nvinfo : EIATTR_INT_WARP_WIDE_INSTR_OFFSETS
	.align		4
        /*00c8*/ 	.byte	0x04, 0x31
        /*00ca*/ 	.short	(.L_31 - .L_30)


	//   ....[0]....
.L_30:
        /*00cc*/ 	.word	0x00001340


	//   ....[1]....
        /*00d0*/ 	.word	0x00001360


	//   ....[2]....
        /*00d4*/ 	.word	0x00001370


	//   ....[3]....
        /*00d8*/ 	.word	0x00001380


	//   ....[4]....
        /*00dc*/ 	.word	0x00001490


	//   ....[5]....
        /*00e0*/ 	.word	0x00001760


	//   ....[6]....
        /*00e4*/ 	.word	0x00001770


	//   ....[7]....
        /*00e8*/ 	.word	0x000017e0


	//   ....[8]....
        /*00ec*/ 	.word	0x000017f0


	//   ....[9]....
        /*00f0*/ 	.word	0x00001d60


	//   ....[10]....
        /*00f4*/ 	.word	0x00001d70


	//----- nvinfo : EIATTR_COOP_GROUP_MASK_REGIDS
	.align		4
.L_31:
        /*00f8*/ 	.byte	0x04, 0x29
        /*00fa*/ 	.short	(.L_33 - .L_32)


	//   ....[0]....
.L_32:
        /*00fc*/ 	.word	0xffffffff


	//   ....[1]....
        /*0100*/ 	.word	0xffffffff


	//   ....[2]....
        /*0104*/ 	.word	0xffffffff


	//----- nvinfo : EIATTR_COOP_GROUP_INSTR_OFFSETS
	.align		4
.L_33:
        /*0108*/ 	.byte	0x04, 0x28
        /*010a*/ 	.short	(.L_35 - .L_34)


	//   ....[0]....
.L_34:
        /*010c*/ 	.word	0x00000150


	//   ....[1]....
        /*0110*/ 	.word	0x00000720


	//   ....[2]....
        /*0114*/ 	.word	0x00000cd0


	//----- nvinfo : EIATTR_MBARRIER_INSTR_OFFSETS
	.align		4
.L_35:
        /*0118*/ 	.byte	0x04, 0x39
        /*011a*/ 	.short	(.L_37 - .L_36)


	//   ....[0]....
.L_36:
        /*011c*/ 	.word	0x000014e0
        /*0120*/ 	.word	0x000000ff
        /*0124*/ 	.word	0x00018000
        /*0128*/ 	.short	0x0100
        /*012a*/ 	.byte	0x10
	.zero		1


	//   ....[1]....
        /*012c*/ 	.word	0x00001500
        /*0130*/ 	.word	0x000000ff
        /*0134*/ 	.word	0x00018008
        /*0138*/ 	.short	0x0100
        /*013a*/ 	.byte	0x10
	.zero		1


	//   ....[2]....
        /*013c*/ 	.word	0x00001530
        /*0140*/ 	.word	0x000000ff
        /*0144*/ 	.word	0x00018010
        /*0148*/ 	.short	0x0100
        /*014a*/ 	.byte	0x10
	.zero		1


	//   ....[3]....
        /*014c*/ 	.word	0x00001550
        /*0150*/ 	.word	0x000000ff
        /*0154*/ 	.word	0x00018018
        /*0158*/ 	.short	0x0100
        /*015a*/ 	.byte	0x10
	.zero		1


	//   ....[4]....
        /*015c*/ 	.word	0x000018a0
        /*0160*/ 	.word	0x000000ff
        /*0164*/ 	.word	0x00018000
        /*0168*/ 	.short	0x010a
        /*016a*/ 	.byte	0x14
	.zero		1


	//   ....[5]....
        /*016c*/ 	.word	0x00001c00
        /*0170*/ 	.word	0x000000ff
        /*0174*/ 	.word	0x00018000
        /*0178*/ 	.short	0x0108
        /*017a*/ 	.byte	0x10
	.zero		1


	//   ....[6]....
        /*017c*/ 	.word	0x00001d20
        /*0180*/ 	.word	0x000000ff
        /*0184*/ 	.word	0x00018008
        /*0188*/ 	.short	0x0108
        /*018a*/ 	.byte	0x10
	.zero		1


	//   ....[7]....
        /*018c*/ 	.word	0x00001da0
        /*0190*/ 	.word	0x000000ff
        /*0194*/ 	.word	0x00018010
        /*0198*/ 	.short	0x0108
        /*019a*/ 	.byte	0x10
	.zero		1


	//   ....[8]....
        /*019c*/ 	.word	0x00001dc0
        /*01a0*/ 	.word	0x000000ff
        /*01a4*/ 	.word	0x00018018
        /*01a8*/ 	.short	0x0108
        /*01aa*/ 	.byte	0x10
	.zero		1


	//   ....[9]....
        /*01ac*/ 	.word	0x00001e90
        /*01b0*/ 	.word	0x000000ff
        /*01b4*/ 	.word	0x00018000
        /*01b8*/ 	.short	0x010a
        /*01ba*/ 	.byte	0x14
	.zero		1


	//----- nvinfo : EIATTR_NUM_MBARRIERS
	.align		4
.L_37:
        /*01bc*/ 	.byte	0x03, 0x38
        /*01be*/ 	.short	0x0004


	//----- nvinfo : EIATTR_EXIT_INSTR_OFFSETS
	.align		4
        /*01c0*/ 	.byte	0x04, 0x1c
        /*01c2*/ 	.short	(.L_39 - .L_38)


	//   ....[0]....
.L_38:
        /*01c4*/ 	.word	0x00001e80


	//----- nvinfo : EIATTR_REQNTID
	.align		4
.L_39:
        /*01c8*/ 	.byte	0x04, 0x10
        /*01ca*/ 	.short	(.L_41 - .L_40)
.L_40:
        /*01cc*/ 	.word	0x00000100
        /*01d0*/ 	.word	0x00000001
        /*01d4*/ 	.word	0x00000001


	//----- nvinfo : EIATTR_CRS_STACK_SIZE
	.align		4
.L_41:
        /*01d8*/ 	.byte	0x04, 0x1e
        /*01da*/ 	.short	(.L_43 - .L_42)
.L_42:
        /*01dc*/ 	.word	0x00000000


	//----- nvinfo : EIATTR_CBANK_PARAM_SIZE
	.align		4
.L_43:
        /*01e0*/ 	.byte	0x03, 0x19
        /*01e2*/ 	.short	0x0050


	//----- nvinfo : EIATTR_PARAM_CBANK
	.align		4
        /*01e4*/ 	.byte	0x04, 0x0a
        /*01e6*/ 	.short	(.L_45 - .L_44)
	.align		4
.L_44:
        /*01e8*/ 	.word	index@(.nv.constant0.gluon_wgmma)
        /*01ec*/ 	.short	0x0210
        /*01ee*/ 	.short	0x0050


	//----- nvinfo : EIATTR_SW_WAR
	.align		4
.L_45:
        /*01f0*/ 	.byte	0x04, 0x36
        /*01f2*/ 	.short	(.L_47 - .L_46)
.L_46:
        /*01f4*/ 	.word	0x00000008
.L_47:


//--------------------- .nv.callgraph             --------------------------
	.section	.nv.callgraph,"",@"SHT_CUDA_CALLGRAPH"
	.align	4
	.sectionentsize	8
	.align		4
        /*0000*/ 	.word	0x00000000
	.align		4
        /*0004*/ 	.word	0xffffffff
	.align		4
        /*0008*/ 	.word	0x00000000
	.align		4
        /*000c*/ 	.word	0xfffffffe
	.align		4
        /*0010*/ 	.word	0x00000000
	.align		4
        /*0014*/ 	.word	0xfffffffd
	.align		4
        /*0018*/ 	.word	0x00000000
	.align		4
        /*001c*/ 	.word	0xfffffffc


//--------------------- .text.gluon_wgmma         --------------------------
	.section	.text.gluon_wgmma,"ax",@progbits
	.align	128
        .global         gluon_wgmma
        .type           gluon_wgmma,@function
        .size           gluon_wgmma,(.L_x_52 - gluon_wgmma)
        .other          gluon_wgmma,@"STO_CUDA_ENTRY STV_DEFAULT"
gluon_wgmma:
.text.gluon_wgmma:
[----:B------:R-:W-:Y:S01]  /*0000*/  LDC R1, c[0x0][0x28] ;  /* 0x00000a00ff017b82 */ /* 0x000fe20000000800 */
[----:B------:R-:W1:Y:S07]  /*0010*/  S2R R0, SR_TID.X ;  /* 0x0000000000007919 */ /* 0x000e6e0000002100 */
[----:B------:R-:W2:Y:S01]  /*0020*/  S2UR UR4, SR_CgaCtaId ;  /* 0x00000000000479c3 */ /* 0x000ea20000008800 */
[----:B------:R-:W-:Y:S01]  /*0030*/  UMOV UR16, 0x400 ;  /* 0x0000040000107882 */ /* 0x000fe20000000000 */
[----:B------:R-:W-:Y:S01]  /*0040*/  ULDC UR6, c[0x0][0xc] ;  /* 0x0000030000067ab9 */ /* 0x000fe20000000800 */
[----:B------:R-:W-:Y:S01]  /*0050*/  ULDC.64 UR28, c[0x0][0x250] ;  /* 0x00009400001c7ab9 */ /* 0x000fe20000000a00 */
[----:B------:R-:W-:Y:S04]  /*0060*/  BSSY B0, `(.L_x_0) ;  /* 0x000001f000007945 */ /* 0x000fe80003800000 */
[----:B------:R-:W3:Y:S08]  /*0070*/  LDC R2, c[0x0][0x228] ;  /* 0x00008a00ff027b82 */ /* 0x000ef00000000800 */
[----:B------:R-:W4:Y:S08]  /*0080*/  LDC R8, c[0x0][0x230] ;  /* 0x00008c00ff087b82 */ /* 0x000f300000000800 */
[----:B------:R-:W-:Y:S01]  /*0090*/  S2UR UR30, SR_CTAID.Y ;  /* 0x00000000001e79c3 */ /* 0x000fe20000002600 */
[----:B--2---:R-:W-:-:S03]  /*00a0*/  ULEA UR16, UR4, UR16, 0x18 ;  /* 0x0000001004107291 */ /* 0x004fc6000f8ec03f */
[----:B------:R-:W-:Y:S01]  /*00b0*/  ULDC UR4, c[0x0][0x10] ;  /* 0x0000040000047ab9 */ /* 0x000fe20000000800 */
[----:B-1----:R-:W-:-:S03]  /*00c0*/  LOP3.LUT R6, R0, 0xff, RZ, 0xc0, !PT ;  /* 0x000000ff00067812 */ /* 0x002fc600078ec0ff */
[----:B------:R-:W1:Y:S01]  /*00d0*/  S2UR UR5, SR_CTAID.Z ;  /* 0x00000000000579c3 */ /* 0x000e620000002700 */
[----:B---3--:R-:W-:Y:S01]  /*00e0*/  VIADD R2, R2, 0xffffffff ;  /* 0xffffffff02027836 */ /* 0x008fe20000000000 */
[C---:B------:R-:W-:Y:S02]  /*00f0*/  ISETP.GE.U32.AND P0, PT, R6.reuse, 0x20, PT ;  /* 0x000000200600780c */ /* 0x040fe40003f06070 */
[C---:B------:R-:W-:Y:S02]  /*0100*/  ISETP.NE.U32.AND P2, PT, R6.reuse, RZ, PT ;  /* 0x000000ff0600720c */ /* 0x040fe40003f45070 */
[----:B------:R-:W-:Y:S02]  /*0110*/  LEA R11, R6, UR16, 0x2 ;  /* 0x00000010060b7c11 */ /* 0x000fe4000f8e10ff */
[----:B------:R-:W2:Y:S01]  /*0120*/  S2UR UR31, SR_CTAID.X ;  /* 0x00000000001f79c3 */ /* 0x000ea20000002500 */
[----:B----4-:R-:W-:-:S06]  /*0130*/  VIADD R14, R8, 0xffffffff ;  /* 0xffffffff080e7836 */ /* 0x010fcc0000000000 */
[----:B------:R3:W-:Y:S01]  /*0140*/  @!P0 STS [R11], RZ ;  /* 0x000000ff0b008388 */ /* 0x0007e20000000800 */
[----:B------:R-:W-:-:S03]  /*0150*/  NOP ;  /* 0x0000000000007918 */ /* 0x000fc60000000000 */
[----:B------:R3:W-:Y:S01]  /*0160*/  @!P2 STS [UR16+0x24], R2 ;  /* 0x00002402ff00a988 */ /* 0x0007e20008000810 */
[----:B-1----:R-:W-:-:S03]  /*0170*/  UIMAD UR4, UR5, UR4, UR30 ;  /* 0x00000004050472a4 */ /* 0x002fc6000f8e021e */
[----:B------:R3:W-:Y:S01]  /*0180*/  @!P2 STS [UR16+0x20], R14 ;  /* 0x0000200eff00a988 */ /* 0x0007e20008000810 */
[----:B--2---:R-:W-:-:S04]  /*0190*/  UIMAD UR4, UR4, UR6, UR31 ;  /* 0x00000006040472a4 */ /* 0x004fc8000f8e021f */
[----:B------:R-:W-:-:S03]  /*01a0*/  UIMAD UR5, UR4, 0x180, URZ ;  /* 0x00000180040578a4 */ /* 0x000fc6000f8e023f */
[----:B------:R-:W-:Y:S01]  /*01b0*/  UMOV UR4, URZ ;  /* 0x0000003f00047c82 */ /* 0x000fe20008000000 */
[----:B------:R-:W-:-:S04]  /*01c0*/  UIADD3 UR24, UP0, UR5, UR28, URZ ;  /* 0x0000001c05187290 */ /* 0x000fc8000ff1e03f */
[----:B------:R-:W-:Y:S01]  /*01d0*/  ULEA.HI.X.SX32 UR25, UR5, UR29, 0x1, UP0 ;  /* 0x0000001d05197291 */ /* 0x000fe200080f0e3f */
[----:B---3--:R-:W-:Y:S11]  /*01e0*/  @P2 BRA `(.L_x_1) ;  /* 0x0000000000182947 */ /* 0x008ff60003800000 */
[----:B------:R-:W1:Y:S01]  /*01f0*/  LDS R3, [UR16+0x8] ;  /* 0x00000810ff037984 */ /* 0x000e620008000800 */
[----:B------:R-:W2:Y:S01]  /*0200*/  LDC.64 R12, c[0x0][0x210] ;  /* 0x00008400ff0c7b82 */ /* 0x000ea20000000a00 */
[----:B------:R-:W-:Y:S02]  /*0210*/  IMAD.MOV.U32 R4, RZ, RZ, 0x70 ;  /* 0x00000070ff047424 */ /* 0x000fe400078e00ff */
[----:B--2---:R2:W-:Y:S03]  /*0220*/  STS.64 [UR16], R12 ;  /* 0x0000000cff007988 */ /* 0x0045e60008000a10 */
[----:B-1----:R-:W-:-:S05]  /*0230*/  LOP3.LUT R3, R3, 0x10, R4, 0xd8, !PT ;  /* 0x0000001003037812 */ /* 0x002fca00078ed804 */
[----:B------:R2:W-:Y:S02]  /*0240*/  STS [UR16+0x8], R3 ;  /* 0x00000803ff007988 */ /* 0x0005e40008000810 */
.L_x_1:
[----:B------:R-:W-:Y:S05]  /*0250*/  BSYNC B0 ;  /* 0x0000000000007941 */ /* 0x000fea0003800000 */
.L_x_0:
[----:B------:R-:W-:Y:S04]  /*0260*/  BSSY B0, `(.L_x_2) ;  /* 0x000000a000007945 */ /* 0x000fe80003800000 */
[----:B------:R-:W-:Y:S05]  /*0270*/  @P2 BRA `(.L_x_3) ;  /* 0x0000000000202947 */ /* 0x000fea0003800000 */
[----:B--2---:R-:W1:Y:S01]  /*0280*/  LDS R3, [UR16+0x34] ;  /* 0x00003410ff037984 */ /* 0x004e620008000800 */
[----:B------:R-:W-:Y:S02]  /*0290*/  IMAD.MOV.U32 R4, RZ, RZ, 0x3f000000 ;  /* 0x3f000000ff047424 */ /* 0x000fe400078e00ff */
[----:B------:R-:W-:Y:S01]  /*02a0*/  @!P2 IMAD.MOV.U32 R5, RZ, RZ, 0x7f ;  /* 0x0000007fff05a424 */ /* 0x000fe200078e00ff */
[----:B------:R-:W2:Y:S02]  /*02b0*/  @!P2 LDS R10, [UR16+0x38] ;  /* 0x00003810ff0aa984 */ /* 0x000ea40008000800 */
[----:B-1----:R-:W-:Y:S02]  /*02c0*/  LOP3.LUT R3, R3, 0xff000000, R4, 0xb8, !PT ;  /* 0xff00000003037812 */ /* 0x002fe400078eb804 */
[----:B--2---:R-:W-:-:S03]  /*02d0*/  @!P2 LOP3.LUT R4, R10, 0xff, R5, 0xb8, !PT ;  /* 0x000000ff0a04a812 */ /* 0x004fc600078eb805 */
[----:B------:R1:W-:Y:S04]  /*02e0*/  STS [UR16+0x34], R3 ;  /* 0x00003403ff007988 */ /* 0x0003e80008000810 */
[----:B------:R1:W-:Y:S02]  /*02f0*/  @!P2 STS [UR16+0x38], R4 ;  /* 0x00003804ff00a988 */ /* 0x0003e40008000810 */
.L_x_3:
[----:B------:R-:W-:Y:S05]  /*0300*/  BSYNC B0 ;  /* 0x0000000000007941 */ /* 0x000fea0003800000 */
.L_x_2:
[----:B------:R-:W-:Y:S04]  /*0310*/  BSSY B0, `(.L_x_4) ;  /* 0x000000e000007945 */ /* 0x000fe80003800000 */
[----:B------:R-:W-:Y:S05]  /*0320*/  @P2 BRA `(.L_x_5) ;  /* 0x0000000000302947 */ /* 0x000fea0003800000 */
[----:B-1----:R-:W1:Y:S01]  /*0330*/  LDS R4, [UR16+0x34] ;  /* 0x00003410ff047984 */ /* 0x002e620008000800 */
[----:B--2---:R-:W2:Y:S03]  /*0340*/  LDC.64 R12, c[0x0][0x238] ;  /* 0x00008e00ff0c7b82 */ /* 0x004ea60000000a00 */
[----:B------:R-:W3:Y:S01]  /*0350*/  LDS R3, [UR16+0x1c] ;  /* 0x00001c10ff037984 */ /* 0x000ee20008000800 */
[C---:B--2---:R-:W-:Y:S01]  /*0360*/  SHF.L.U64.HI R10, R12.reuse, 0x1, R13 ;  /* 0x000000010c0a7819 */ /* 0x044fe2000001020d */
[----:B------:R-:W-:-:S03]  /*0370*/  IMAD.SHL.U32 R5, R12, 0x2, RZ ;  /* 0x000000020c057824 */ /* 0x000fc600078e00ff */
[--C-:B------:R-:W-:Y:S02]  /*0380*/  SHF.R.U32.HI R12, RZ, 0x4, R10.reuse ;  /* 0x00000004ff0c7819 */ /* 0x100fe4000001160a */
[----:B------:R-:W-:-:S05]  /*0390*/  SHF.R.U64 R5, R5, 0x4, R10 ;  /* 0x0000000405057819 */ /* 0x000fca000000120a */
[----:B------:R4:W-:Y:S01]  /*03a0*/  STS [UR16+0xc], R5 ;  /* 0x00000c05ff007988 */ /* 0x0009e20008000810 */
[----:B-1----:R-:W-:Y:S02]  /*03b0*/  LOP3.LUT R4, R4, 0x7, RZ, 0xb8, !PT ;  /* 0x0000000704047812 */ /* 0x002fe400078eb8ff */
[----:B---3--:R-:W-:-:S03]  /*03c0*/  LOP3.LUT R3, R3, 0xf, R12, 0xb8, !PT ;  /* 0x0000000f03037812 */ /* 0x008fc600078eb80c */
[----:B------:R4:W-:Y:S04]  /*03d0*/  STS [UR16+0x34], R4 ;  /* 0x00003404ff007988 */ /* 0x0009e80008000810 */
[----:B------:R4:W-:Y:S02]  /*03e0*/  STS [UR16+0x1c], R3 ;  /* 0x00001c03ff007988 */ /* 0x0009e40008000810 */
.L_x_5:
[----:B------:R-:W-:Y:S05]  /*03f0*/  BSYNC B0 ;  /* 0x0000000000007941 */ /* 0x000fea0003800000 */
.L_x_4:
[----:B------:R-:W-:Y:S04]  /*0400*/  BSSY B1, `(.L_x_6) ;  /* 0x000001a000017945 */ /* 0x000fe80003800000 */
[----:B------:R-:W-:Y:S04]  /*0410*/  BSSY B0, `(.L_x_7) ;  /* 0x0000015000007945 */ /* 0x000fe80003800000 */
[----:B------:R-:W-:Y:S05]  /*0420*/  @P2 BRA `(.L_x_8) ;  /* 0x0000000000202947 */ /* 0x000fea0003800000 */
[----:B-12-4-:R-:W1:Y:S02]  /*0430*/  LDS R3, [UR16+0x34] ;  /* 0x00003410ff037984 */ /* 0x016e640008000800 */
[----:B-1----:R-:W-:-:S05]  /*0440*/  LOP3.LUT R3, R3, 0x38, RZ, 0xb8, !PT ;  /* 0x0000003803037812 */ /* 0x002fca00078eb8ff */
[----:B------:R1:W-:Y:S01]  /*0450*/  STS [UR16+0x34], R3 ;  /* 0x00003403ff007988 */ /* 0x0003e20008000810 */
[----:B------:R-:W-:Y:S05]  /*0460*/  @P2 BRA `(.L_x_9) ;  /* 0x0000000000202947 */ /* 0x000fea0003800000 */
[----:B-1----:R-:W1:Y:S01]  /*0470*/  LDS R3, [UR16+0x8] ;  /* 0x00000810ff037984 */ /* 0x002e620008000800 */
[----:B------:R-:W-:-:S05]  /*0480*/  IMAD.MOV.U32 R4, RZ, RZ, 0x780 ;  /* 0x00000780ff047424 */ /* 0x000fca00078e00ff */
[----:B-1----:R-:W-:-:S05]  /*0490*/  LOP3.LUT R3, R3, 0x300, R4, 0xd8, !PT ;  /* 0x0000030003037812 */ /* 0x002fca00078ed804 */
[----:B------:R3:W-:Y:S02]  /*04a0*/  STS [UR16+0x8], R3 ;  /* 0x00000803ff007988 */ /* 0x0007e40008000810 */
.L_x_8:
[----:B------:R-:W-:Y:S05]  /*04b0*/  @P2 BRA `(.L_x_10) ;  /* 0x0000000000282947 */ /* 0x000fea0003800000 */
[----:B-1234-:R-:W1:Y:S02]  /*04c0*/  LDS R3, [UR16+0x8] ;  /* 0x00000810ff037984 */ /* 0x01ee640008000800 */
[----:B-1----:R-:W-:-:S05]  /*04d0*/  LOP3.LUT R3, R3, 0x1800, RZ, 0xb8, !PT ;  /* 0x0000180003037812 */ /* 0x002fca00078eb8ff */
[----:B------:R2:W-:Y:S02]  /*04e0*/  STS [UR16+0x8], R3 ;  /* 0x00000803ff007988 */ /* 0x0005e40008000810 */
.L_x_9:
[----:B------:R-:W-:Y:S05]  /*04f0*/  @P2 BREAK B0 ;  /* 0x0000000000002942 */ /* 0x000fea0003800000 */
[----:B------:R-:W-:Y:S05]  /*0500*/  @P2 BRA `(.L_x_11) ;  /* 0x0000000000242947 */ /* 0x000fea0003800000 */
[----:B------:R-:W3:Y:S01]  /*0510*/  LDS R4, [UR16+0x8] ;  /* 0x00000810ff047984 */ /* 0x000ee20008000800 */
[----:B-12---:R-:W-:-:S05]  /*0520*/  IMAD.MOV.U32 R3, RZ, RZ, 0x6000 ;  /* 0x00006000ff037424 */ /* 0x006fca00078e00ff */
[----:B---3--:R-:W-:-:S04]  /*0530*/  LOP3.LUT R3, R4, 0x6000, R3, 0xd8, !PT ;  /* 0x0000600004037812 */ /* 0x008fc800078ed803 */
[----:B------:R-:W-:-:S05]  /*0540*/  LOP3.LUT R3, R3, 0x400000, RZ, 0xb8, !PT ;  /* 0x0040000003037812 */ /* 0x000fca00078eb8ff */
[----:B------:R5:W-:Y:S02]  /*0550*/  STS [UR16+0x8], R3 ;  /* 0x00000803ff007988 */ /* 0x000be40008000810 */
.L_x_10:
[----:B------:R-:W-:Y:S05]  /*0560*/  BSYNC B0 ;  /* 0x0000000000007941 */ /* 0x000fea0003800000 */
.L_x_7:
[----:B-12345:R-:W1:Y:S02]  /*0570*/  @!P2 LDS R3, [UR16+0x8] ;  /* 0x00000810ff03a984 */ /* 0x03ee640008000800 */
[----:B-1----:R-:W-:-:S05]  /*0580*/  @!P2 LOP3.LUT R3, R3, 0x8000, RZ, 0xb8, !PT ;  /* 0x000080000303a812 */ /* 0x002fca00078eb8ff */
[----:B------:R3:W-:Y:S02]  /*0590*/  @!P2 STS [UR16+0x8], R3 ;  /* 0x00000803ff00a988 */ /* 0x0007e40008000810 */
.L_x_11:
[----:B------:R-:W-:Y:S05]  /*05a0*/  BSYNC B1 ;  /* 0x0000000000017941 */ /* 0x000fea0003800000 */
.L_x_6:
[----:B------:R-:W-:Y:S05]  /*05b0*/  WARPSYNC.ALL ;  /* 0x0000000000007948 */ /* 0x000fea0003800000 */
[----:B-123--:R-:W1:Y:S02]  /*05c0*/  LDC R3, c[0x0][0x22c] ;  /* 0x00008b00ff037b82 */ /* 0x00ee640000000800 */
[----:B-1----:R-:W-:Y:S01]  /*05d0*/  VIADD R3, R3, 0xffffffff ;  /* 0xffffffff03037836 */ /* 0x002fe20000000000 */
[----:B------:R-:W-:Y:S06]  /*05e0*/  @P0 BRA `(.L_x_12) ;  /* 0x0000000000280947 */ /* 0x000fec0003800000 */
[----:B------:R-:W1:Y:S01]  /*05f0*/  S2R R4, SR_LANEID ;  /* 0x0000000000047919 */ /* 0x000e620000000000 */
[----:B------:R-:W-:Y:S05]  /*0600*/  WARPSYNC.ALL ;  /* 0x0000000000007948 */ /* 0x000fea0003800000 */
[----:B-1----:R-:W-:-:S05]  /*0610*/  IMAD.SHL.U32 R7, R4, 0x4, RZ ;  /* 0x0000000404077824 */ /* 0x002fca00078e00ff */
[----:B------:R-:W1:Y:S01]  /*0620*/  LDS R9, [R7+UR16] ;  /* 0x0000001007097984 */ /* 0x000e620008000800 */
[----:B------:R-:W-:-:S05]  /*0630*/  IADD3 R4, P1, R7, UR24, RZ ;  /* 0x0000001807047c10 */ /* 0x000fca000ff3e0ff */
[----:B------:R-:W-:-:S05]  /*0640*/  IMAD.X R5, RZ, RZ, UR25, P1 ;  /* 0x00000019ff057e24 */ /* 0x000fca00088e06ff */
[----:B-1----:R1:W2:Y:S01]  /*0650*/  ATOMG.E.EXCH.STRONG.GPU PT, RZ, [R4], R9 ;  /* 0x0000000904ff73a8 */ /* 0x0022a200041ee100 */
[----:B------:R-:W-:-:S04]  /*0660*/  DEPBAR {5,4,3,2,1,0} ;  /* 0x0000003f0000791a */ /* 0x000fc80000000000 */
[----:B------:R1:W-:Y:S01]  /*0670*/  UTMACCTL.IV [UR24] ;  /* 0x00000000180079b9 */ /* 0x0003e20008000000 */
[----:B------:R-:W-:Y:S01]  /*0680*/  NOP ;  /* 0x0000000000007918 */ /* 0x000fe20000000000 */
.L_x_12:
[----:B------:R-:W-:Y:S05]  /*0690*/  @P0 BRA `(.L_x_13) ;  /* 0x00000000000c0947 */ /* 0x000fea0003800000 */
[----:B------:R0:W-:Y:S01]  /*06a0*/  UTMACMDFLUSH ;  /* 0x00000000000079b7 */ /* 0x0001e20000000000 */
[----:B------:R-:W-:Y:S05]  /*06b0*/  @P0 BRA `(.L_x_13) ;  /* 0x0000000000040947 */ /* 0x000fea0003800000 */
[----:B------:R-:W-:-:S04]  /*06c0*/  DEPBAR.LE SB0, 0x0 ;  /* 0x000080000000791a */ /* 0x000fc80000000000 */
.L_x_13:
[----:B------:R-:W-:Y:S05]  /*06d0*/  WARPSYNC.ALL ;  /* 0x0000000000007948 */ /* 0x000fea0003800000 */
[----:B--2---:R-:W-:Y:S06]  /*06e0*/  BAR.SYNC.DEFER_BLOCKING 0x0 ;  /* 0x0000000000007b1d */ /* 0x004fec0000010000 */
[----:B------:R-:W-:Y:S02]  /*06f0*/  BSSY B1, `(.L_x_14) ;  /* 0x000000b000017945 */ /* 0x000fe40003800000 */
[----:B------:R-:W-:Y:S06]  /*0700*/  BAR.SYNC.DEFER_BLOCKING 0x0 ;  /* 0x0000000000007b1d */ /* 0x000fec0000010000 */
[----:B------:R2:W-:Y:S01]  /*0710*/  @!P0 STS [R11], RZ ;  /* 0x000000ff0b008388 */ /* 0x0005e20000000800 */
[----:B------:R-:W-:Y:S01]  /*0720*/  NOP ;  /* 0x0000000000007918 */ /* 0x000fe20000000000 */
[----:B------:R-:W-:Y:S05]  /*0730*/  @P2 BRA `(.L_x_15) ;  /* 0x0000000000182947 */ /* 0x000fea0003800000 */
[----:B-1----:R-:W1:Y:S01]  /*0740*/  LDS R4, [UR16+0x8] ;  /* 0x00000810ff047984 */ /* 0x002e620008000800 */
[----:B------:R-:W3:Y:S01]  /*0750*/  LDC.64 R12, c[0x0][0x218] ;  /* 0x00008600ff0c7b82 */ /* 0x000ee20000000a00 */
[----:B------:R-:W-:Y:S02]  /*0760*/  IMAD.MOV.U32 R5, RZ, RZ, 0x70 ;  /* 0x00000070ff057424 */ /* 0x000fe400078e00ff */
[----:B---3--:R3:W-:Y:S03]  /*0770*/  STS.64 [UR16], R12 ;  /* 0x0000000cff007988 */ /* 0x0087e60008000a10 */
[----:B-1----:R-:W-:-:S05]  /*0780*/  LOP3.LUT R4, R4, 0x10, R5, 0xd8, !PT ;  /* 0x0000001004047812 */ /* 0x002fca00078ed805 */
[----:B------:R3:W-:Y:S02]  /*0790*/  STS [UR16+0x8], R4 ;  /* 0x00000804ff007988 */ /* 0x0007e40008000810 */
.L_x_15:
[----:B-1----:R-:W-:Y:S05]  /*07a0*/  BSYNC B1 ;  /* 0x0000000000017941 */ /* 0x002fea0003800000 */
.L_x_14:
[----:B------:R-:W-:Y:S04]  /*07b0*/  BSSY B1, `(.L_x_16) ;  /* 0x000000a000017945 */ /* 0x000fe80003800000 */
[----:B------:R-:W-:Y:S05]  /*07c0*/  @P2 BRA `(.L_x_17) ;  /* 0x0000000000202947 */ /* 0x000fea0003800000 */
[----:B---3--:R-:W1:Y:S01]  /*07d0*/  LDS R4, [UR16+0x34] ;  /* 0x00003410ff047984 */ /* 0x008e620008000800 */
[----:B------:R-:W-:Y:S02]  /*07e0*/  IMAD.MOV.U32 R7, RZ, RZ, 0x3f000000 ;  /* 0x3f000000ff077424 */ /* 0x000fe400078e00ff */
[----:B------:R-:W-:Y:S01]  /*07f0*/  @!P2 IMAD.MOV.U32 R5, RZ, RZ, 0x3f ;  /* 0x0000003fff05a424 */ /* 0x000fe200078e00ff */
[----:B------:R-:W3:Y:S02]  /*0800*/  @!P2 LDS R10, [UR16+0x38] ;  /* 0x00003810ff0aa984 */ /* 0x000ee40008000800 */
[----:B-1----:R-:W-:Y:S02]  /*0810*/  LOP3.LUT R4, R4, 0xff000000, R7, 0xb8, !PT ;  /* 0xff00000004047812 */ /* 0x002fe400078eb807 */
[----:B---3--:R-:W-:-:S03]  /*0820*/  @!P2 LOP3.LUT R5, R10, 0xff, R5, 0xb8, !PT ;  /* 0x000000ff0a05a812 */ /* 0x008fc600078eb805 */
[----:B------:R1:W-:Y:S04]  /*0830*/  STS [UR16+0x34], R4 ;  /* 0x00003404ff007988 */ /* 0x0003e80008000810 */
[----:B------:R1:W-:Y:S02]  /*0840*/  @!P2 STS [UR16+0x38], R5 ;  /* 0x00003805ff00a988 */ /* 0x0003e40008000810 */
.L_x_17:
[----:B------:R-:W-:Y:S05]  /*0850*/  BSYNC B1 ;  /* 0x0000000000017941 */ /* 0x000fea0003800000 */
.L_x_16:
[----:B------:R-:W-:Y:S04]  /*0860*/  BSSY B1, `(.L_x_18) ;  /* 0x0000004000017945 */ /* 0x000fe80003800000 */
[----:B------:R-:W-:Y:S05]  /*0870*/  @P2 BRA `(.L_x_19) ;  /* 0x0000000000082947 */ /* 0x000fea0003800000 */
[----:B------:R4:W-:Y:S04]  /*0880*/  STS [UR16+0x24], R14 ;  /* 0x0000240eff007988 */ /* 0x0009e80008000810 */
[----:B------:R4:W-:Y:S02]  /*0890*/  STS [UR16+0x20], R3 ;  /* 0x00002003ff007988 */ /* 0x0009e40008000810 */
.L_x_19:
[----:B------:R-:W-:Y:S05]  /*08a0*/  BSYNC B1 ;  /* 0x0000000000017941 */ /* 0x000fea0003800000 */
.L_x_18:
[----:B------:R-:W-:Y:S04]  /*08b0*/  BSSY B1, `(.L_x_20) ;  /* 0x000000e000017945 */ /* 0x000fe80003800000 */
[----:B------:R-:W-:Y:S05]  /*08c0*/  @P2 BRA `(.L_x_21) ;  /* 0x0000000000302947 */ /* 0x000fea0003800000 */
[----:B-1----:R-:W1:Y:S01]  /*08d0*/  LDS R5, [UR16+0x34] ;  /* 0x00003410ff057984 */ /* 0x002e620008000800 */
[----:B---3--:R-:W3:Y:S03]  /*08e0*/  LDC.64 R12, c[0x0][0x240] ;  /* 0x00009000ff0c7b82 */ /* 0x008ee60000000a00 */
[----:B------:R-:W5:Y:S01]  /*08f0*/  LDS R4, [UR16+0x1c] ;  /* 0x00001c10ff047984 */ /* 0x000f620008000800 */
[C---:B---3--:R-:W-:Y:S01]  /*0900*/  SHF.L.U64.HI R10, R12.reuse, 0x1, R13 ;  /* 0x000000010c0a7819 */ /* 0x048fe2000001020d */
[----:B------:R-:W-:-:S03]  /*0910*/  IMAD.SHL.U32 R7, R12, 0x2, RZ ;  /* 0x000000020c077824 */ /* 0x000fc600078e00ff */
[--C-:B------:R-:W-:Y:S02]  /*0920*/  SHF.R.U32.HI R9, RZ, 0x4, R10.reuse ;  /* 0x00000004ff097819 */ /* 0x100fe4000001160a */
[----:B------:R-:W-:-:S05]  /*0930*/  SHF.R.U64 R7, R7, 0x4, R10 ;  /* 0x0000000407077819 */ /* 0x000fca000000120a */
[----:B------:R3:W-:Y:S01]  /*0940*/  STS [UR16+0xc], R7 ;  /* 0x00000c07ff007988 */ /* 0x0007e20008000810 */
[----:B-1----:R-:W-:Y:S02]  /*0950*/  LOP3.LUT R5, R5, 0x7, RZ, 0xb8, !PT ;  /* 0x0000000705057812 */ /* 0x002fe400078eb8ff */
[----:B-----5:R-:W-:-:S03]  /*0960*/  LOP3.LUT R4, R4, 0xf, R9, 0xb8, !PT ;  /* 0x0000000f04047812 */ /* 0x020fc600078eb809 */
[----:B------:R3:W-:Y:S04]  /*0970*/  STS [UR16+0x34], R5 ;  /* 0x00003405ff007988 */ /* 0x0007e80008000810 */
[----:B------:R3:W-:Y:S02]  /*0980*/  STS [UR16+0x1c], R4 ;  /* 0x00001c04ff007988 */ /* 0x0007e40008000810 */
.L_x_21:
[----:B------:R-:W-:Y:S05]  /*0990*/  BSYNC B1 ;  /* 0x0000000000017941 */ /* 0x000fea0003800000 */
.L_x_20:
[----:B------:R-:W-:Y:S04]  /*09a0*/  BSSY B2, `(.L_x_22) ;  /* 0x000001a000027945 */ /* 0x000fe80003800000 */
[----:B------:R-:W-:Y:S04]  /*09b0*/  BSSY B1, `(.L_x_23) ;  /* 0x0000015000017945 */ /* 0x000fe80003800000 */
[----:B------:R-:W-:Y:S05]  /*09c0*/  @P2 BRA `(.L_x_24) ;  /* 0x0000000000202947 */ /* 0x000fea0003800000 */
[----:B-1-3--:R-:W1:Y:S02]  /*09d0*/  LDS R4, [UR16+0x34] ;  /* 0x00003410ff047984 */ /* 0x00ae640008000800 */
[----:B-1----:R-:W-:-:S05]  /*09e0*/  LOP3.LUT R4, R4, 0x38, RZ, 0xb8, !PT ;  /* 0x0000003804047812 */ /* 0x002fca00078eb8ff */
[----:B------:R1:W-:Y:S01]  /*09f0*/  STS [UR16+0x34], R4 ;  /* 0x00003404ff007988 */ /* 0x0003e20008000810 */
[----:B------:R-:W-:Y:S05]  /*0a00*/  @P2 BRA `(.L_x_25) ;  /* 0x0000000000202947 */ /* 0x000fea0003800000 */
[----:B-1----:R-:W1:Y:S01]  /*0a10*/  LDS R4, [UR16+0x8] ;  /* 0x00000810ff047984 */ /* 0x002e620008000800 */
[----:B------:R-:W-:-:S05]  /*0a20*/  IMAD.MOV.U32 R5, RZ, RZ, 0x780 ;  /* 0x00000780ff057424 */ /* 0x000fca00078e00ff */
[----:B-1----:R-:W-:-:S05]  /*0a30*/  LOP3.LUT R4, R4, 0x300, R5, 0xd8, !PT ;  /* 0x0000030004047812 */ /* 0x002fca00078ed805 */
[----:B------:R5:W-:Y:S02]  /*0a40*/  STS [UR16+0x8], R4 ;  /* 0x00000804ff007988 */ /* 0x000be40008000810 */
.L_x_24:
[----:B------:R-:W-:Y:S05]  /*0a50*/  @P2 BRA `(.L_x_26) ;  /* 0x0000000000282947 */ /* 0x000fea0003800000 */
[----:B-1-3-5:R-:W1:Y:S02]  /*0a60*/  LDS R4, [UR16+0x8] ;  /* 0x00000810ff047984 */ /* 0x02ae640008000800 */
[----:B-1----:R-:W-:-:S05]  /*0a70*/  LOP3.LUT R4, R4, 0x1800, RZ, 0xb8, !PT ;  /* 0x0000180004047812 */ /* 0x002fca00078eb8ff */
[----:B------:R3:W-:Y:S02]  /*0a80*/  STS [UR16+0x8], R4 ;  /* 0x00000804ff007988 */ /* 0x0007e40008000810 */
.L_x_25:
[----:B------:R-:W-:Y:S05]  /*0a90*/  @P2 BREAK B1 ;  /* 0x0000000000012942 */ /* 0x000fea0003800000 */
[----:B------:R-:W-:Y:S05]  /*0aa0*/  @P2 BRA `(.L_x_27) ;  /* 0x0000000000242947 */ /* 0x000fea0003800000 */
[----:B-1-3--:R-:W1:Y:S01]  /*0ab0*/  LDS R4, [UR16+0x8] ;  /* 0x00000810ff047984 */ /* 0x00ae620008000800 */
[----:B------:R-:W-:-:S05]  /*0ac0*/  IMAD.MOV.U32 R5, RZ, RZ, 0x6000 ;  /* 0x00006000ff057424 */ /* 0x000fca00078e00ff */
[----:B-1----:R-:W-:-:S04]  /*0ad0*/  LOP3.LUT R4, R4, 0x6000, R5, 0xd8, !PT ;  /* 0x0000600004047812 */ /* 0x002fc800078ed805 */
[----:B------:R-:W-:-:S05]  /*0ae0*/  LOP3.LUT R4, R4, 0x400000, RZ, 0xb8, !PT ;  /* 0x0040000004047812 */ /* 0x000fca00078eb8ff */
[----:B------:R1:W-:Y:S02]  /*0af0*/  STS [UR16+0x8], R4 ;  /* 0x00000804ff007988 */ /* 0x0003e40008000810 */
.L_x_26:
[----:B------:R-:W-:Y:S05]  /*0b00*/  BSYNC B1 ;  /* 0x0000000000017941 */ /* 0x000fea0003800000 */
.L_x_23:
[----:B-1-3-5:R-:W1:Y:S02]  /*0b10*/  @!P2 LDS R4, [UR16+0x8] ;  /* 0x00000810ff04a984 */ /* 0x02ae640008000800 */
[----:B-1----:R-:W-:-:S05]  /*0b20*/  @!P2 LOP3.LUT R4, R4, 0x8000, RZ, 0xb8, !PT ;  /* 0x000080000404a812 */ /* 0x002fca00078eb8ff */
[----:B------:R5:W-:Y:S02]  /*0b30*/  @!P2 STS [UR16+0x8], R4 ;  /* 0x00000804ff00a988 */ /* 0x000be40008000810 */
.L_x_27:
[----:B------:R-:W-:Y:S05]  /*0b40*/  BSYNC B2 ;  /* 0x0000000000027941 */ /* 0x000fea0003800000 */
.L_x_22:
[----:B------:R-:W-:Y:S05]  /*0b50*/  WARPSYNC.ALL ;  /* 0x0000000000007948 */ /* 0x000fea0003800000 */
[----:B------:R-:W-:-:S04]  /*0b60*/  UIADD3 UR27, UR5, 0x80, URZ ;  /* 0x00000080051b7890 */ /* 0x000fc8000fffe03f */
[----:B------:R-:W-:-:S04]  /*0b70*/  UIADD3 UR26, UP0, UR27, UR28, URZ ;  /* 0x0000001c1b1a7290 */ /* 0x000fc8000ff1e03f */
[----:B------:R-:W-:Y:S01]  /*0b80*/  ULEA.HI.X.SX32 UR27, UR27, UR29, 0x1, UP0 ;  /* 0x0000001d1b1b7291 */ /* 0x000fe200080f0e3f */
[----:B------:R-:W-:Y:S11]  /*0b90*/  @P0 BRA `(.L_x_28) ;  /* 0x0000000000280947 */ /* 0x000ff60003800000 */
[----:B-1-3-5:R-:W1:Y:S01]  /*0ba0*/  S2R R4, SR_LANEID ;  /* 0x0000000000047919 */ /* 0x02ae620000000000 */
[----:B------:R-:W-:Y:S05]  /*0bb0*/  WARPSYNC.ALL ;  /* 0x0000000000007948 */ /* 0x000fea0003800000 */
[----:B-1----:R-:W-:-:S05]  /*0bc0*/  IMAD.SHL.U32 R9, R4, 0x4, RZ ;  /* 0x0000000404097824 */ /* 0x002fca00078e00ff */
[----:B------:R-:W1:Y:S01]  /*0bd0*/  LDS R7, [R9+UR16] ;  /* 0x0000001009077984 */ /* 0x000e620008000800 */
[----:B------:R-:W-:-:S05]  /*0be0*/  IADD3 R4, P1, R9, UR26, RZ ;  /* 0x0000001a09047c10 */ /* 0x000fca000ff3e0ff */
[----:B------:R-:W-:-:S05]  /*0bf0*/  IMAD.X R5, RZ, RZ, UR27, P1 ;  /* 0x0000001bff057e24 */ /* 0x000fca00088e06ff */
[----:B-1----:R1:W3:Y:S01]  /*0c00*/  ATOMG.E.EXCH.STRONG.GPU PT, RZ, [R4], R7 ;  /* 0x0000000704ff73a8 */ /* 0x0022e200041ee100 */
[----:B------:R-:W-:-:S04]  /*0c10*/  DEPBAR {5,4,3,2,1,0} ;  /* 0x0000003f0000791a */ /* 0x000fc80000000000 */
[----:B------:R1:W-:Y:S01]  /*0c20*/  UTMACCTL.IV [UR26] ;  /* 0x000000001a0079b9 */ /* 0x0003e20008000000 */
[----:B------:R-:W-:Y:S01]  /*0c30*/  NOP ;  /* 0x0000000000007918 */ /* 0x000fe20000000000 */
.L_x_28:
[----:B------:R-:W-:Y:S05]  /*0c40*/  @P0 BRA `(.L_x_29) ;  /* 0x00000000000c0947 */ /* 0x000fea0003800000 */
[----:B------:R0:W-:Y:S01]  /*0c50*/  UTMACMDFLUSH ;  /* 0x00000000000079b7 */ /* 0x0001e20000000000 */
[----:B------:R-:W-:Y:S05]  /*0c60*/  @P0 BRA `(.L_x_29) ;  /* 0x0000000000040947 */ /* 0x000fea0003800000 */
[----:B------:R-:W-:-:S04]  /*0c70*/  DEPBAR.LE SB0, 0x0 ;  /* 0x000080000000791a */ /* 0x000fc80000000000 */
.L_x_29:
[----:B------:R-:W-:Y:S05]  /*0c80*/  WARPSYNC.ALL ;  /* 0x0000000000007948 */ /* 0x000fea0003800000 */
[----:B---3--:R-:W-:Y:S06]  /*0c90*/  BAR.SYNC.DEFER_BLOCKING 0x0 ;  /* 0x0000000000007b1d */ /* 0x008fec0000010000 */
[----:B------:R-:W-:Y:S02]  /*0ca0*/  BSSY B2, `(.L_x_30) ;  /* 0x000000b000027945 */ /* 0x000fe40003800000 */
[----:B------:R-:W-:Y:S06]  /*0cb0*/  BAR.SYNC.DEFER_BLOCKING 0x0 ;  /* 0x0000000000007b1d */ /* 0x000fec0000010000 */
[----:B------:R3:W-:Y:S01]  /*0cc0*/  @!P0 STS [R11], RZ ;  /* 0x000000ff0b008388 */ /* 0x0007e20000000800 */
[----:B------:R-:W-:Y:S01]  /*0cd0*/  NOP ;  /* 0x0000000000007918 */ /* 0x000fe20000000000 */
[----:B------:R-:W-:Y:S05]  /*0ce0*/  @P2 BRA `(.L_x_31) ;  /* 0x0000000000182947 */ /* 0x000fea0003800000 */
[----:B-1---5:R-:W1:Y:S01]  /*0cf0*/  LDS R4, [UR16+0x8] ;  /* 0x00000810ff047984 */ /* 0x022e620008000800 */
[----:B--23--:R-:W2:Y:S01]  /*0d00*/  LDC.64 R10, c[0x0][0x220] ;  /* 0x00008800ff0a7b82 */ /* 0x00cea20000000a00 */
[----:B------:R-:W-:Y:S02]  /*0d10*/  IMAD.MOV.U32 R5, RZ, RZ, 0x70 ;  /* 0x00000070ff057424 */ /* 0x000fe400078e00ff */
[----:B--2---:R2:W-:Y:S03]  /*0d20*/  STS.64 [UR16], R10 ;  /* 0x0000000aff007988 */ /* 0x0045e60008000a10 */
[----:B-1----:R-:W-:-:S05]  /*0d30*/  LOP3.LUT R4, R4, 0x10, R5, 0xd8, !PT ;  /* 0x0000001004047812 */ /* 0x002fca00078ed805 */
[----:B------:R2:W-:Y:S02]  /*0d40*/  STS [UR16+0x8], R4 ;  /* 0x00000804ff007988 */ /* 0x0005e40008000810 */
.L_x_31:
[----:B-1----:R-:W-:Y:S05]  /*0d50*/  BSYNC B2 ;  /* 0x0000000000027941 */ /* 0x002fea0003800000 */
.L_x_30:
[----:B------:R-:W-:Y:S04]  /*0d60*/  BSSY B3, `(.L_x_32) ;  /* 0x0000011000037945 */ /* 0x000fe80003800000 */
[----:B------:R-:W-:Y:S04]  /*0d70*/  BSSY B2, `(.L_x_33) ;  /* 0x000000e000027945 */ /* 0x000fe80003800000 */
[----:B------:R-:W-:Y:S05]  /*0d80*/  @P2 BRA `(.L_x_34) ;  /* 0x0000000000242947 */ /* 0x000fea0003800000 */
[----:B--2--5:R-:W1:Y:S01]  /*0d90*/  LDS R4, [UR16+0x34] ;  /* 0x00003410ff047984 */ /* 0x024e620008000800 */
[----:B------:R-:W-:-:S05]  /*0da0*/  IMAD.MOV.U32 R5, RZ, RZ, 0x3f000000 ;  /* 0x3f000000ff057424 */ /* 0x000fca00078e00ff */
[----:B-1----:R-:W-:-:S05]  /*0db0*/  LOP3.LUT R4, R4, 0xff000000, R5, 0xb8, !PT ;  /* 0xff00000004047812 */ /* 0x002fca00078eb805 */
[----:B------:R1:W-:Y:S01]  /*0dc0*/  STS [UR16+0x34], R4 ;  /* 0x00003404ff007988 */ /* 0x0003e20008000810 */
[----:B------:R-:W-:Y:S05]  /*0dd0*/  @P2 BRA `(.L_x_35) ;  /* 0x00000000001c2947 */ /* 0x000fea0003800000 */
[----:B-1----:R-:W1:Y:S01]  /*0de0*/  LDS R4, [UR16+0x38] ;  /* 0x00003810ff047984 */ /* 0x002e620008000800 */
[----:B------:R-:W-:-:S05]  /*0df0*/  IMAD.MOV.U32 R5, RZ, RZ, 0x7f ;  /* 0x0000007fff057424 */ /* 0x000fca00078e00ff */
[----:B-1----:R-:W-:-:S05]  /*0e00*/  LOP3.LUT R4, R4, 0xff, R5, 0xb8, !PT ;  /* 0x000000ff04047812 */ /* 0x002fca00078eb805 */
[----:B------:R1:W-:Y:S02]  /*0e10*/  STS [UR16+0x38], R4 ;  /* 0x00003804ff007988 */ /* 0x0003e40008000810 */
.L_x_34:
[----:B------:R-:W-:Y:S05]  /*0e20*/  @P2 BREAK B2 ;  /* 0x0000000000022942 */ /* 0x000fea0003800000 */
[----:B------:R-:W-:Y:S05]  /*0e30*/  @P2 BRA `(.L_x_36) ;  /* 0x00000000000c2947 */ /* 0x000fea0003800000 */
[----:B------:R1:W-:Y:S02]  /*0e40*/  STS [UR16+0x20], R3 ;  /* 0x00002003ff007988 */ /* 0x0003e40008000810 */
.L_x_35:
[----:B------:R-:W-:Y:S05]  /*0e50*/  BSYNC B2 ;  /* 0x0000000000027941 */ /* 0x000fea0003800000 */
.L_x_33:
[----:B------:R1:W-:Y:S02]  /*0e60*/  @!P2 STS [UR16+0x24], R2 ;  /* 0x00002402ff00a988 */ /* 0x0003e40008000810 */
.L_x_36:
[----:B------:R-:W-:Y:S05]  /*0e70*/  BSYNC B3 ;  /* 0x0000000000037941 */ /* 0x000fea0003800000 */
.L_x_32:
[----:B------:R-:W-:Y:S05]  /*0e80*/  WARPSYNC.ALL ;  /* 0x0000000000007948 */ /* 0x000fea0003800000 */
[----:B------:R-:W-:Y:S04]  /*0e90*/  BSSY B3, `(.L_x_37) ;  /* 0x000000e000037945 */ /* 0x000fe80003800000 */
[----:B------:R-:W-:Y:S05]  /*0ea0*/  @P2 BRA `(.L_x_38) ;  /* 0x0000000000302947 */ /* 0x000fea0003800000 */
[----:B-1--4-:R-:W1:Y:S01]  /*0eb0*/  LDS R3, [UR16+0x34] ;  /* 0x00003410ff037984 */ /* 0x012e620008000800 */
[----:B--2--5:R-:W2:Y:S03]  /*0ec0*/  LDC.64 R4, c[0x0][0x248] ;  /* 0x00009200ff047b82 */ /* 0x024ea60000000a00 */
[----:B------:R-:W4:Y:S01]  /*0ed0*/  LDS R2, [UR16+0x1c] ;  /* 0x00001c10ff027984 */ /* 0x000f220008000800 */
[C---:B--2---:R-:W-:Y:S01]  /*0ee0*/  SHF.L.U64.HI R5, R4.reuse, 0x1, R5 ;  /* 0x0000000104057819 */ /* 0x044fe20000010205 */
[----:B------:R-:W-:-:S03]  /*0ef0*/  IMAD.SHL.U32 R4, R4, 0x2, RZ ;  /* 0x0000000204047824 */ /* 0x000fc600078e00ff */
[--C-:B------:R-:W-:Y:S02]  /*0f00*/  SHF.R.U32.HI R7, RZ, 0x4, R5.reuse ;  /* 0x00000004ff077819 */ /* 0x100fe40000011605 */
[----:B------:R-:W-:-:S05]  /*0f10*/  SHF.R.U64 R4, R4, 0x4, R5 ;  /* 0x0000000404047819 */ /* 0x000fca0000001205 */
[----:B------:R2:W-:Y:S01]  /*0f20*/  STS [UR16+0xc], R4 ;  /* 0x00000c04ff007988 */ /* 0x0005e20008000810 */
[----:B-1----:R-:W-:Y:S02]  /*0f30*/  LOP3.LUT R3, R3, 0x7, RZ, 0xb8, !PT ;  /* 0x0000000703037812 */ /* 0x002fe400078eb8ff */
[----:B----4-:R-:W-:-:S03]  /*0f40*/  LOP3.LUT R2, R2, 0xf, R7, 0xb8, !PT ;  /* 0x0000000f02027812 */ /* 0x010fc600078eb807 */
[----:B------:R2:W-:Y:S04]  /*0f50*/  STS [UR16+0x34], R3 ;  /* 0x00003403ff007988 */ /* 0x0005e80008000810 */
[----:B------:R2:W-:Y:S02]  /*0f60*/  STS [UR16+0x1c], R2 ;  /* 0x00001c02ff007988 */ /* 0x0005e40008000810 */
.L_x_38:
[----:B------:R-:W-:Y:S05]  /*0f70*/  BSYNC B3 ;  /* 0x0000000000037941 */ /* 0x000fea0003800000 */
.L_x_37:
[----:B------:R-:W-:Y:S04]  /*0f80*/  BSSY B3, `(.L_x_39) ;  /* 0x000001a000037945 */ /* 0x000fe80003800000 */
[----:B------:R-:W-:Y:S04]  /*0f90*/  BSSY B4, `(.L_x_40) ;  /* 0x0000015000047945 */ /* 0x000fe80003800000 */
[----:B------:R-:W-:Y:S05]  /*0fa0*/  @P2 BRA `(.L_x_41) ;  /* 0x0000000000202947 */ /* 0x000fea0003800000 */
[----:B-12---:R-:W1:Y:S02]  /*0fb0*/  LDS R2, [UR16+0x34] ;  /* 0x00003410ff027984 */ /* 0x006e640008000800 */
[----:B-1----:R-:W-:-:S05]  /*0fc0*/  LOP3.LUT R2, R2, 0x38, RZ, 0xb8, !PT ;  /* 0x0000003802027812 */ /* 0x002fca00078eb8ff */
[----:B------:R1:W-:Y:S01]  /*0fd0*/  STS [UR16+0x34], R2 ;  /* 0x00003402ff007988 */ /* 0x0003e20008000810 */
[----:B------:R-:W-:Y:S05]  /*0fe0*/  @P2 BRA `(.L_x_42) ;  /* 0x0000000000202947 */ /* 0x000fea0003800000 */
[----:B-1----:R-:W1:Y:S01]  /*0ff0*/  LDS R2, [UR16+0x8] ;  /* 0x00000810ff027984 */ /* 0x002e620008000800 */
[----:B----4-:R-:W-:-:S05]  /*1000*/  IMAD.MOV.U32 R3, RZ, RZ, 0x780 ;  /* 0x00000780ff037424 */ /* 0x010fca00078e00ff */
[----:B-1----:R-:W-:-:S05]  /*1010*/  LOP3.LUT R2, R2, 0x300, R3, 0xd8, !PT ;  /* 0x0000030002027812 */ /* 0x002fca00078ed803 */
[----:B------:R1:W-:Y:S02]  /*1020*/  STS [UR16+0x8], R2 ;  /* 0x00000802ff007988 */ /* 0x0003e40008000810 */
.L_x_41:
[----:B------:R-:W-:Y:S05]  /*1030*/  @P2 BRA `(.L_x_43) ;  /* 0x0000000000282947 */ /* 0x000fea0003800000 */
[----:B-12---:R-:W1:Y:S02]  /*1040*/  LDS R2, [UR16+0x8] ;  /* 0x00000810ff027984 */ /* 0x006e640008000800 */
[----:B-1----:R-:W-:-:S05]  /*1050*/  LOP3.LUT R2, R2, 0x1800, RZ, 0xb8, !PT ;  /* 0x0000180002027812 */ /* 0x002fca00078eb8ff */
[----:B------:R2:W-:Y:S02]  /*1060*/  STS [UR16+0x8], R2 ;  /* 0x00000802ff007988 */ /* 0x0005e40008000810 */
.L_x_42:
[----:B------:R-:W-:Y:S05]  /*1070*/  @P2 BREAK B4 ;  /* 0x0000000000042942 */ /* 0x000fea0003800000 */
[----:B------:R-:W-:Y:S05]  /*1080*/  @P2 BRA `(.L_x_44) ;  /* 0x0000000000242947 */ /* 0x000fea0003800000 */
[----:B-12---:R-:W1:Y:S01]  /*1090*/  LDS R2, [UR16+0x8] ;  /* 0x00000810ff027984 */ /* 0x006e620008000800 */
[----:B----4-:R-:W-:-:S05]  /*10a0*/  IMAD.MOV.U32 R3, RZ, RZ, 0x6000 ;  /* 0x00006000ff037424 */ /* 0x010fca00078e00ff */
[----:B-1----:R-:W-:-:S04]  /*10b0*/  LOP3.LUT R2, R2, 0x6000, R3, 0xd8, !PT ;  /* 0x0000600002027812 */ /* 0x002fc800078ed803 */
[----:B------:R-:W-:-:S05]  /*10c0*/  LOP3.LUT R2, R2, 0x400000, RZ, 0xb8, !PT ;  /* 0x0040000002027812 */ /* 0x000fca00078eb8ff */
[----:B------:R1:W-:Y:S02]  /*10d0*/  STS [UR16+0x8], R2 ;  /* 0x00000802ff007988 */ /* 0x0003e40008000810 */
.L_x_43:
[----:B------:R-:W-:Y:S05]  /*10e0*/  BSYNC B4 ;  /* 0x0000000000047941 */ /* 0x000fea0003800000 */
.L_x_40:
[----:B-12---:R-:W1:Y:S02]  /*10f0*/  @!P2 LDS R2, [UR16+0x8] ;  /* 0x00000810ff02a984 */ /* 0x006e640008000800 */
[----:B-1----:R-:W-:-:S05]  /*1100*/  @!P2 LOP3.LUT R2, R2, 0x8000, RZ, 0xb8, !PT ;  /* 0x000080000202a812 */ /* 0x002fca00078eb8ff */
[----:B------:R1:W-:Y:S02]  /*1110*/  @!P2 STS [UR16+0x8], R2 ;  /* 0x00000802ff00a988 */ /* 0x0003e40008000810 */
.L_x_44:
[----:B------:R-:W-:Y:S05]  /*1120*/  BSYNC B3 ;  /* 0x0000000000037941 */ /* 0x000fea0003800000 */
.L_x_39:
[----:B------:R-:W-:Y:S05]  /*1130*/  WARPSYNC.ALL ;  /* 0x0000000000007948 */ /* 0x000fea0003800000 */
[----:B------:R-:W-:Y:S01]  /*1140*/  UIADD3 UR5, UR5, 0x100, URZ ;  /* 0x0000010005057890 */ /* 0x000fe2000fffe03f */
[----:B------:R-:W-:Y:S02]  /*1150*/  ISETP.GE.AND P1, PT, R8, 0x1, PT ;  /* 0x000000010800780c */ /* 0x000fe40003f26270 */
[----:B------:R-:W-:Y:S02]  /*1160*/  CS2R R24, SRZ ;  /* 0x0000000000187805 */ /* 0x000fe4000001ff00 */
[----:B------:R-:W-:Y:S01]  /*1170*/  CS2R R26, SRZ ;  /* 0x00000000001a7805 */ /* 0x000fe2000001ff00 */
[----:B------:R-:W-:Y:S01]  /*1180*/  UIADD3 UR28, UP0, UR5, UR28, URZ ;  /* 0x0000001c051c7290 */ /* 0x000fe2000ff1e03f */
[----:B------:R-:W-:-:S02]  /*1190*/  CS2R R28, SRZ ;  /* 0x00000000001c7805 */ /* 0x000fc4000001ff00 */
[----:B------:R-:W-:Y:S02]  /*11a0*/  CS2R R30, SRZ ;  /* 0x00000000001e7805 */ /* 0x000fe4000001ff00 */
[----:B------:R-:W-:Y:S01]  /*11b0*/  CS2R R32, SRZ ;  /* 0x0000000000207805 */ /* 0x000fe2000001ff00 */
[----:B------:R-:W-:Y:S01]  /*11c0*/  ULEA.HI.X.SX32 UR29, UR5, UR29, 0x1, UP0 ;  /* 0x0000001d051d7291 */ /* 0x000fe200080f0e3f */
[----:B------:R-:W-:Y:S01]  /*11d0*/  IMAD.MOV.U32 R34, RZ, RZ, RZ ;  /* 0x000000ffff227224 */ /* 0x000fe200078e00ff */
[----:B------:R-:W-:Y:S10]  /*11e0*/  @P0 BRA `(.L_x_45) ;  /* 0x0000000000280947 */ /* 0x000ff40003800000 */
[----:B-12---:R-:W5:Y:S01]  /*11f0*/  S2R R2, SR_LANEID ;  /* 0x0000000000027919 */ /* 0x006f620000000000 */
[----:B------:R-:W-:Y:S05]  /*1200*/  WARPSYNC.ALL ;  /* 0x0000000000007948 */ /* 0x000fea0003800000 */
[----:B-----5:R-:W-:-:S05]  /*1210*/  IMAD.SHL.U32 R4, R2, 0x4, RZ ;  /* 0x0000000402047824 */ /* 0x020fca00078e00ff */
[----:B------:R-:W1:Y:S01]  /*1220*/  LDS R5, [R4+UR16] ;  /* 0x0000001004057984 */ /* 0x000e620008000800 */
[----:B------:R-:W-:-:S05]  /*1230*/  IADD3 R2, P3, R4, UR28, RZ ;  /* 0x0000001c04027c10 */ /* 0x000fca000ff7e0ff */
[----:B----4-:R-:W-:-:S05]  /*1240*/  IMAD.X R3, RZ, RZ, UR29, P3 ;  /* 0x0000001dff037e24 */ /* 0x010fca00098e06ff */
[----:B-1----:R1:W2:Y:S01]  /*1250*/  ATOMG.E.EXCH.STRONG.GPU PT, RZ, [R2], R5 ;  /* 0x0000000502ff73a8 */ /* 0x0022a200041ee100 */
[----:B------:R-:W-:-:S04]  /*1260*/  DEPBAR {5,4,3,2,1,0} ;  /* 0x0000003f0000791a */ /* 0x000fc80000000000 */
[----:B------:R1:W-:Y:S01]  /*1270*/  UTMACCTL.IV [UR28] ;  /* 0x000000001c0079b9 */ /* 0x0003e20008000000 */
[----:B------:R-:W-:Y:S01]  /*1280*/  NOP ;  /* 0x0000000000007918 */ /* 0x000fe20000000000 */
.L_x_45:
[----:B------:R-:W-:Y:S05]  /*1290*/  @P0 BRA `(.L_x_46) ;  /* 0x00000000000c0947 */ /* 0x000fea0003800000 */
[----:B------:R0:W-:Y:S01]  /*12a0*/  UTMACMDFLUSH ;  /* 0x00000000000079b7 */ /* 0x0001e20000000000 */
[----:B------:R-:W-:Y:S05]  /*12b0*/  @P0 BRA `(.L_x_46) ;  /* 0x0000000000040947 */ /* 0x000fea0003800000 */
[----:B------:R-:W-:-:S04]  /*12c0*/  DEPBAR.LE SB0, 0x0 ;  /* 0x000080000000791a */ /* 0x000fc80000000000 */
.L_x_46:
[----:B------:R-:W-:Y:S05]  /*12d0*/  WARPSYNC.ALL ;  /* 0x0000000000007948 */ /* 0x000fea0003800000 */
[----:B--2---:R-:W-:Y:S01]  /*12e0*/  BAR.SYNC.DEFER_BLOCKING 0x0 ;  /* 0x0000000000007b1d */ /* 0x004fe20000010000 */
[----:B------:R-:W-:Y:S01]  /*12f0*/  USHF.L.U32 UR14, UR30, 0x6, URZ ;  /* 0x000000061e0e7899 */ /* 0x000fe2000800063f */
[----:B------:R-:W-:Y:S01]  /*1300*/  IMAD.MOV.U32 R35, RZ, RZ, RZ ;  /* 0x000000ffff237224 */ /* 0x000fe200078e00ff */
[----:B------:R-:W-:Y:S02]  /*1310*/  CS2R R36, SRZ ;  /* 0x0000000000247805 */ /* 0x000fe4000001ff00 */
[----:B------:R-:W-:-:S02]  /*1320*/  CS2R R38, SRZ ;  /* 0x0000000000267805 */ /* 0x000fc4000001ff00 */
[----:B------:R-:W-:Y:S01]  /*1330*/  CS2R R40, SRZ ;  /* 0x0000000000287805 */ /* 0x000fe2000001ff00 */
[----:B------:R-:W-:Y:S01]  /*1340*/  VOTEU.ALL UP0, P2 ;  /* 0x00000000003f7886 */ /* 0x000fe20001000000 */
[----:B------:R-:W-:Y:S01]  /*1350*/  UMOV UR6, 0x1 ;  /* 0x0000000100067882 */ /* 0x000fe20000000000 */
[----:B------:R-:W-:Y:S01]  /*1360*/  VOTEU.ALL UP1, P2 ;  /* 0x00000000003f7886 */ /* 0x000fe20001020000 */
[----:B------:R-:W-:Y:S01]  /*1370*/  VOTEU.ALL UP2, P2 ;  /* 0x00000000003f7886 */ /* 0x000fe20001040000 */
[----:B------:R-:W-:Y:S01]  /*1380*/  VOTEU.ALL UP3, P2 ;  /* 0x00000000003f7886 */ /* 0x000fe20001060000 */
[----:B------:R-:W-:-:S04]  /*1390*/  @!UP0 UIADD3 UR8, -UR6, 0x100000, URZ ;  /* 0x0010000006088890 */ /* 0x000fc8000fffe13f */
[----:B------:R-:W-:Y:S02]  /*13a0*/  @!UP0 USHF.L.U32 UR9, UR8, 0xb, URZ ;  /* 0x0000000b08098899 */ /* 0x000fe4000800063f */
[----:B------:R-:W-:Y:S01]  /*13b0*/  @!UP0 USHF.L.U32 UR8, UR8, 0x1, URZ ;  /* 0x0000000108088899 */ /* 0x000fe2000800063f */
[----:B------:R-:W-:Y:S01]  /*13c0*/  CS2R R42, SRZ ;  /* 0x00000000002a7805 */ /* 0x000fe2000001ff00 */
        /* <DEDUP_REMOVED lines=12> */
[----:B------:R-:W-:Y:S01]  /*1490*/  VOTEU.ALL UP0, P2 ;  /* 0x00000000003f7886 */ /* 0x000fe20001000000 */
[----:B------:R-:W-:Y:S02]  /*14a0*/  CS2R R50, SRZ ;  /* 0x0000000000327805 */ /* 0x000fe4000001ff00 */
[----:B------:R-:W-:Y:S02]  /*14b0*/  CS2R R52, SRZ ;  /* 0x0000000000347805 */ /* 0x000fe4000001ff00 */
[----:B------:R-:W-:Y:S01]  /*14c0*/  CS2R R54, SRZ ;  /* 0x0000000000367805 */ /* 0x000fe2000001ff00 */
[----:B------:R-:W2:Y:S02]  /*14d0*/  FENCE.VIEW.ASYNC.S ;  /* 0x00000000000073c6 */ /* 0x000ea40000000000 */
[----:B--2---:R-:W2:Y:S02]  /*14e0*/  @!UP0 SYNCS.EXCH.64 URZ, [UR16+0x18000], UR8 ;  /* 0x01800008103f85b2 */ /* 0x004ea40008000100 */
[----:B--2---:R-:W-:Y:S06]  /*14f0*/  BAR.SYNC.DEFER_BLOCKING 0x0 ;  /* 0x0000000000007b1d */ /* 0x004fec0000010000 */
[----:B------:R2:W4:Y:S02]  /*1500*/  @!UP1 SYNCS.EXCH.64 URZ, [UR16+0x18008], UR10 ;  /* 0x0180080a103f95b2 */ /* 0x0005240008000100 */
[----:B----4-:R-:W-:Y:S01]  /*1510*/  BAR.SYNC.DEFER_BLOCKING 0x0 ;  /* 0x0000000000007b1d */ /* 0x010fe20000010000 */
[----:B--2---:R-:W-:-:S05]  /*1520*/  USHF.L.U32 UR11, UR31, 0x7, URZ ;  /* 0x000000071f0b7899 */ /* 0x004fca000800063f */
[----:B------:R2:W4:Y:S02]  /*1530*/  @!UP2 SYNCS.EXCH.64 URZ, [UR16+0x18010], UR12 ;  /* 0x0180100c103fa5b2 */ /* 0x0005240008000100 */
[----:B----4-:R-:W-:Y:S06]  /*1540*/  BAR.SYNC.DEFER_BLOCKING 0x0 ;  /* 0x0000000000007b1d */ /* 0x010fec0000010000 */
[----:B------:R2:W4:Y:S01]  /*1550*/  @!UP3 SYNCS.EXCH.64 URZ, [UR16+0x18018], UR6 ;  /* 0x01801806103fb5b2 */ /* 0x0005220008000100 */
[----:B------:R-:W-:Y:S05]  /*1560*/  @!P1 BRA `(.L_x_47) ;  /* 0x0000000400589947 */ /* 0x000fea0003800000 */
[----:B-1----:R-:W-:Y:S02]  /*1570*/  SHF.R.U32.HI R2, RZ, 0x5, R0 ;  /* 0x00000005ff027819 */ /* 0x002fe40000011600 */
[----:B------:R-:W-:Y:S02]  /*1580*/  CS2R R24, SRZ ;  /* 0x0000000000187805 */ /* 0x000fe4000001ff00 */
[----:B------:R-:W-:Y:S02]  /*1590*/  CS2R R26, SRZ ;  /* 0x00000000001a7805 */ /* 0x000fe4000001ff00 */
[----:B------:R-:W-:Y:S02]  /*15a0*/  CS2R R28, SRZ ;  /* 0x00000000001c7805 */ /* 0x000fe4000001ff00 */
[----:B------:R-:W-:Y:S02]  /*15b0*/  R2UR UR17, R2 ;  /* 0x00000000021172ca */ /* 0x000fe400000e0000 */
[----:B------:R-:W-:-:S02]  /*15c0*/  CS2R R30, SRZ ;  /* 0x00000000001e7805 */ /* 0x000fc4000001ff00 */
[----:B------:R-:W-:Y:S02]  /*15d0*/  CS2R R32, SRZ ;  /* 0x0000000000207805 */ /* 0x000fe4000001ff00 */
[----:B------:R-:W-:Y:S02]  /*15e0*/  CS2R R34, SRZ ;  /* 0x0000000000227805 */ /* 0x000fe4000001ff00 */
[----:B------:R-:W-:Y:S02]  /*15f0*/  CS2R R36, SRZ ;  /* 0x0000000000247805 */ /* 0x000fe4000001ff00 */
[----:B------:R-:W-:Y:S02]  /*1600*/  CS2R R38, SRZ ;  /* 0x0000000000267805 */ /* 0x000fe4000001ff00 */
[----:B------:R-:W-:Y:S02]  /*1610*/  CS2R R40, SRZ ;  /* 0x0000000000287805 */ /* 0x000fe4000001ff00 */
[----:B------:R-:W-:-:S02]  /*1620*/  CS2R R42, SRZ ;  /* 0x00000000002a7805 */ /* 0x000fc4000001ff00 */
[----:B------:R-:W-:Y:S02]  /*1630*/  CS2R R44, SRZ ;  /* 0x00000000002c7805 */ /* 0x000fe4000001ff00 */
[----:B------:R-:W-:Y:S02]  /*1640*/  CS2R R46, SRZ ;  /* 0x00000000002e7805 */ /* 0x000fe4000001ff00 */
[----:B------:R-:W-:Y:S02]  /*1650*/  CS2R R48, SRZ ;  /* 0x0000000000307805 */ /* 0x000fe4000001ff00 */
[----:B------:R-:W-:Y:S02]  /*1660*/  CS2R R50, SRZ ;  /* 0x0000000000327805 */ /* 0x000fe4000001ff00 */
[----:B------:R-:W-:Y:S02]  /*1670*/  CS2R R52, SRZ ;  /* 0x0000000000347805 */ /* 0x000fe4000001ff00 */
[----:B------:R-:W-:Y:S01]  /*1680*/  CS2R R54, SRZ ;  /* 0x0000000000367805 */ /* 0x000fe2000001ff00 */
[----:B------:R-:W-:Y:S01]  /*1690*/  UMOV UR5, URZ ;  /* 0x0000003f00057c82 */ /* 0x000fe20008000000 */
[----:B------:R-:W-:-:S05]  /*16a0*/  UMOV UR10, URZ ;  /* 0x0000003f000a7c82 */ /* 0x000fca0008000000 */
.L_x_49:
[----:B----4-:R-:W-:Y:S01]  /*16b0*/  BAR.SYNC.DEFER_BLOCKING 0x0 ;  /* 0x0000000000007b1d */ /* 0x010fe20000010000 */
[----:B------:R-:W-:Y:S01]  /*16c0*/  ULEA UR20, UR5, UR16, 0x3 ;  /* 0x0000001005147291 */ /* 0x000fe2000f8e183f */
[----:B------:R-:W-:Y:S01]  /*16d0*/  @!P2 IMAD.MOV.U32 R2, RZ, RZ, 0x6000 ;  /* 0x00006000ff02a424 */ /* 0x000fe200078e00ff */
[----:B------:R-:W-:Y:S01]  /*16e0*/  ELECT P0, URZ, PT ;  /* 0x00000000003f782f */ /* 0x000fe20003800000 */
[----:B------:R-:W-:-:S03]  /*16f0*/  ULEA UR8, UR5, UR16, 0xe ;  /* 0x0000001005087291 */ /* 0x000fc6000f8e703f */
[----:B------:R-:W-:Y:S02]  /*1700*/  ISETP.LT.U32.AND P0, PT, R6, 0x20, P0 ;  /* 0x000000200600780c */ /* 0x000fe40000701070 */
[----:B------:R-:W-:Y:S01]  /*1710*/  ELECT P1, URZ, PT ;  /* 0x00000000003f782f */ /* 0x000fe20003820000 */
[----:B--2---:R-:W-:-:S03]  /*1720*/  ULEA UR12, UR5, UR16, 0xd ;  /* 0x00000010050c7291 */ /* 0x004fc6000f8e683f */
[----:B------:R-:W-:Y:S01]  /*1730*/  ISETP.LT.U32.AND P1, PT, R6, 0x20, P1 ;  /* 0x000000200600780c */ /* 0x000fe20000f21070 */
[----:B------:R-:W-:Y:S01]  /*1740*/  UMOV UR15, UR10 ;  /* 0x0000000a000f7c82 */ /* 0x000fe20008000000 */
[----:B------:R-:W-:-:S05]  /*1750*/  UIADD3 UR12, UR12, 0x10000, URZ ;  /* 0x000100000c0c7890 */ /* 0x000fca000fffe03f */
[----:B------:R-:W-:Y:S01]  /*1760*/  VOTEU.ANY UP0, P0 ;  /* 0x00000000003f7886 */ /* 0x000fe20000000100 */
[----:B------:R-:W-:Y:S01]  /*1770*/  VOTEU.ANY UP2, P0 ;  /* 0x00000000003f7886 */ /* 0x000fe20000040100 */
[----:B------:R1:W-:Y:S01]  /*1780*/  @!P2 SYNCS.ARRIVE.TRANS64 RZ, [UR20+0x18000], R2 ;  /* 0x01800002ffffa9a7 */ /* 0x0003e20008000014 */
[----:B------:R2:W-:Y:S06]  /*1790*/  MEMBAR.ALL.CTA ;  /* 0x0000000000007992 */ /* 0x0005ec0000008000 */
[----:B--2---:R-:W2:Y:S01]  /*17a0*/  FENCE.VIEW.ASYNC.S ;  /* 0x00000000000073c6 */ /* 0x004ea20000000000 */
[----:B------:R-:W-:Y:S01]  /*17b0*/  @UP0 UIADD3 UR9, UR20, 0x18000, URZ ;  /* 0x0001800014090890 */ /* 0x000fe2000fffe03f */
[----:B------:R-:W-:Y:S01]  /*17c0*/  @UP0 UMOV UR6, UR24 ;  /* 0x0000001800060c82 */ /* 0x000fe20008000000 */
[----:B------:R-:W-:Y:S01]  /*17d0*/  @UP0 UMOV UR7, UR25 ;  /* 0x0000001900070c82 */ /* 0x000fe20008000000 */
[----:B--2---:R-:W-:Y:S01]  /*17e0*/  VOTEU.ANY UP1, P1 ;  /* 0x00000000003f7886 */ /* 0x004fe20000820100 */
[----:B------:R-:W-:Y:S01]  /*17f0*/  VOTEU.ANY UP3, P1 ;  /* 0x00000000003f7886 */ /* 0x000fe20000860100 */
[----:B-1----:R-:W-:-:S03]  /*1800*/  IMAD.U32 R2, RZ, RZ, UR4 ;  /* 0x00000004ff027e24 */ /* 0x002fc6000f8e00ff */
[----:B------:R-:W-:Y:S01]  /*1810*/  @UP1 UIADD3 UR13, UR20, 0x18000, URZ ;  /* 0x00018000140d1890 */ /* 0x000fe2000fffe03f */
[----:B------:R-:W-:Y:S01]  /*1820*/  @UP1 UMOV UR18, UR26 ;  /* 0x0000001a00121c82 */ /* 0x000fe20008000000 */
[----:B------:R-:W-:Y:S01]  /*1830*/  @UP1 UMOV UR19, UR27 ;  /* 0x0000001b00131c82 */ /* 0x000fe20008000000 */
[----:B------:R-:W-:Y:S01]  /*1840*/  SHF.L.U32 R2, R2, 0x1f, RZ ;  /* 0x0000001f02027819 */ /* 0x000fe200000006ff */
[----:B------:R-:W-:Y:S06]  /*1850*/  BAR.SYNC.DEFER_BLOCKING 0x0 ;  /* 0x0000000000007b1d */ /* 0x000fec0000010000 */
[----:B------:R1:W-:Y:S02]  /*1860*/  @UP2 UTMALDG.2D [UR8], [UR6] ;  /* 0x00000008060025b4 */ /* 0x0003e40008008000 */
[----:B------:R-:W-:Y:S06]  /*1870*/  BAR.SYNC.DEFER_BLOCKING 0x0 ;  /* 0x0000000000007b1d */ /* 0x000fec0000010000 */
[----:B------:R1:W-:Y:S02]  /*1880*/  @UP3 UTMALDG.2D [UR12], [UR18] ;  /* 0x0000000c120035b4 */ /* 0x0003e40008008000 */
[----:B------:R-:W-:Y:S06]  /*1890*/  BAR.SYNC.DEFER_BLOCKING 0x0 ;  /* 0x0000000000007b1d */ /* 0x000fec0000010000 */
[----:B------:R-:W2:Y:S02]  /*18a0*/  SYNCS.PHASECHK.TRANS64.TRYWAIT P0, [UR20+0x18000], R2 ;  /* 0x01800002ff0075a7 */ /* 0x000ea40008000154 */
[----:B-12---:R-:W-:Y:S05]  /*18b0*/  @!P0 BRA `(.L_x_48) ;  /* 0x0000000400748947 */ /* 0x006fea0003800000 */
.L_x_50:
[----:B------:R-:W-:Y:S01]  /*18c0*/  USHF.L.U32 UR6, UR17, 0x7, URZ ;  /* 0x0000000711067899 */ /* 0x000fe2000800063f */
[----:B------:R-:W-:Y:S02]  /*18d0*/  WARPGROUP.DEPBAR.LE gsb0, 0x0 ;  /* 0x00008000000079c5 */ /* 0x000fe40000010000 */
[----:B------:R-:W-:Y:S01]  /*18e0*/  USHF.R.U32.HI UR22, URZ, 0x4, UR12 ;  /* 0x000000043f167899 */ /* 0x000fe2000801160c */
[----:B------:R-:W-:Y:S01]  /*18f0*/  WARPGROUP.ARRIVE ;  /* 0x00000000000079c5 */ /* 0x000fe20000000000 */
[----:B------:R-:W-:Y:S01]  /*1900*/  ULOP3.LUT UR6, UR6, 0x200, URZ, 0xc0, !UPT ;  /* 0x0000020006067892 */ /* 0x000fe2000f8ec03f */
[----:B------:R-:W1:Y:S01]  /*1910*/  LDC R2, c[0x0][0x230] ;  /* 0x00008c00ff027b82 */ /* 0x000e620000000800 */
[----:B------:R-:W-:Y:S02]  /*1920*/  USGXT.U32 UR22, UR22, 0xe ;  /* 0x0000000e1616789a */ /* 0x000fe40008000000 */
[----:B------:R-:W-:Y:S01]  /*1930*/  ULEA.HI UR6, UR8, UR6, URZ, 0x1c ;  /* 0x0000000608067291 */ /* 0x000fe2000f8fe03f */
[----:B------:R-:W-:Y:S01]  /*1940*/  UMOV UR21, 0x40000040 ;  /* 0x4000004000157882 */ /* 0x000fe20000000000 */
[----:B------:R-:W-:-:S02]  /*1950*/  UMOV UR23, 0x40000040 ;  /* 0x4000004000177882 */ /* 0x000fc40000000000 */
[----:B------:R-:W-:Y:S01]  /*1960*/  ULOP3.LUT UR20, UR6, 0x3fff, URZ, 0xc0, !UPT ;  /* 0x00003fff06147892 */ /* 0x000fe2000f8ec03f */
[----:B------:R-:W-:Y:S02]  /*1970*/  UMOV UR7, URZ ;  /* 0x0000003f00077c82 */ /* 0x000fe40008000000 */
[----:B------:R-:W-:Y:S01]  /*1980*/  UMOV UR6, URZ ;  /* 0x0000003f00067c82 */ /* 0x000fe20008000000 */
[----:B------:R-:W-:Y:S02]  /*1990*/  UIADD3 UR10, UR10, 0x40, URZ ;  /* 0x000000400a0a7890 */ /* 0x000fe4000fffe03f */
[----:B------:R-:W-:-:S03]  /*19a0*/  UIADD3 UR5, UR5, 0x1, URZ ;  /* 0x0000000105057890 */ /* 0x000fc6000fffe03f */
[----:B------:R-:W-:Y:S01]  /*19b0*/  HGMMA.64x64x16.F32 R24, gdesc[UR20].tnspB, R24 ;  /* 0x40e00000141879f0 */ /* 0x000fe20008700818 */
[----:B------:R-:W-:Y:S02]  /*19c0*/  UIADD3 UR20, UP0, UR20, 0x2, URZ ;  /* 0x0000000214147890 */ /* 0x000fe4000ff1e03f */
[----:B------:R-:W-:Y:S02]  /*19d0*/  UIADD3 UR22, UP1, UR22, 0x80, URZ ;  /* 0x0000008016167890 */ /* 0x000fe4000ff3e03f */
[----:B------:R-:W-:Y:S02]  /*19e0*/  UIADD3.X UR21, UR6, 0x40000040, URZ, UP0, !UPT ;  /* 0x4000004006157890 */ /* 0x000fe400087fe43f */
[----:B------:R-:W-:Y:S01]  /*19f0*/  UIADD3.X UR23, UR7, 0x40000040, URZ, UP1, !UPT ;  /* 0x4000004007177890 */ /* 0x000fe20008ffe43f */
[----:B-1----:R-:W-:Y:S01]  /*1a00*/  ISETP.LE.AND P0, PT, R2, UR10, PT ;  /* 0x0000000a02007c0c */ /* 0x002fe2000bf03270 */
[----:B------:R-:W-:Y:S02]  /*1a10*/  UIADD3.64 UR32, UR20, 0x2, URZ ;  /* 0x0000000214207897 */ /* 0x000fe4000fffe03f */
[----:B------:R-:W-:-:S02]  /*1a20*/  UIADD3.64 UR34, UR22, 0x80, URZ ;  /* 0x0000008016227897 */ /* 0x000fc4000fffe03f */
[----:B------:R-:W-:-:S04]  /*1a30*/  UISETP.NE.U32.AND UP0, UPT, UR5, 0x4, UPT ;  /* 0x000000040500788c */ /* 0x000fc8000bf05070 */
[----:B------:R-:W-:Y:S02]  /*1a40*/  USEL UR6, URZ, 0x1, UP0 ;  /* 0x000000013f067887 */ /* 0x000fe40008000000 */
[----:B------:R-:W-:Y:S02]  /*1a50*/  USEL UR5, UR5, URZ, UP0 ;  /* 0x0000003f05057287 */ /* 0x000fe40008000000 */
[----:B------:R-:W-:Y:S01]  /*1a60*/  ULOP3.LUT UR4, UR4, UR6, URZ, 0x3c, !UPT ;  /* 0x0000000604047292 */ /* 0x000fe2000f8e3c3f */
[----:B------:R-:W-:Y:S01]  /*1a70*/  HGMMA.64x64x16.F32 R24, gdesc[UR20].tnspB, R24 ;  /* 0x40e00000141879f0 */ /* 0x000fe20008700818 */
[----:B------:R-:W-:Y:S02]  /*1a80*/  UIADD3.64 UR20, UR20, 0x4, URZ ;  /* 0x0000000414147897 */ /* 0x000fe4000fffe03f */
[----:B------:R-:W-:Y:S01]  /*1a90*/  UIADD3.64 UR22, UR22, 0x100, URZ ;  /* 0x0000010016167897 */ /* 0x000fe2000fffe03f */
[----:B------:R-:W-:Y:S08]  /*1aa0*/  HGMMA.64x64x16.F32 R24, gdesc[UR32].tnspB, R24 ;  /* 0x40e00000201879f0 */ /* 0x000ff00008700818 */
[----:B------:R-:W-:Y:S01]  /*1ab0*/  HGMMA.64x64x16.F32 R24, gdesc[UR20].tnspB, R24, gsb0 ;  /* 0x40e00000141879f0 */ /* 0x000fe20008000818 */
[----:B------:R-:W-:Y:S05]  /*1ac0*/  @!P0 BRA `(.L_x_49) ;  /* 0xfffffff800f88947 */ /* 0x000fea000383ffff */
.L_x_47:
[----:B------:R-:W-:Y:S02]  /*1ad0*/  WARPGROUP.DEPBAR.LE gsb0, 0x0 ;  /* 0x00008000000079c5 */ /* 0x000fe40000010000 */
[----:B----4-:R-:W-:Y:S01]  /*1ae0*/  BAR.SYNC.DEFER_BLOCKING 0x0 ;  /* 0x0000000000007b1d */ /* 0x010fe20000010000 */
[C---:B-1----:R-:W-:Y:S01]  /*1af0*/  IMAD.SHL.U32 R2, R0.reuse, 0x80, RZ ;  /* 0x0000008000027824 */ /* 0x042fe200078e00ff */
[----:B------:R-:W-:Y:S01]  /*1b00*/  F2FP.F16.F32.PACK_AB R24, R25, R24 ;  /* 0x000000181918723e */ /* 0x000fe200000000ff */
[----:B------:R-:W-:Y:S01]  /*1b10*/  IMAD.SHL.U32 R3, R0, 0x40, RZ ;  /* 0x0000004000037824 */ /* 0x000fe200078e00ff */
[----:B------:R-:W-:Y:S02]  /*1b20*/  F2FP.F16.F32.PACK_AB R25, R27, R26 ;  /* 0x0000001a1b19723e */ /* 0x000fe400000000ff */
[----:B------:R-:W-:Y:S02]  /*1b30*/  ELECT P0, URZ, PT ;  /* 0x00000000003f782f */ /* 0x000fe40003800000 */
[----:B------:R-:W-:Y:S01]  /*1b40*/  LOP3.LUT R2, R2, 0x780, RZ, 0xc0, !PT ;  /* 0x0000078002027812 */ /* 0x000fe200078ec0ff */
[----:B------:R-:W-:Y:S01]  /*1b50*/  UMOV UR17, UR14 ;  /* 0x0000000e00117c82 */ /* 0x000fe20008000000 */
[----:B------:R-:W-:Y:S01]  /*1b60*/  F2FP.F16.F32.PACK_AB R32, R33, R32 ;  /* 0x000000202120723e */ /* 0x000fe200000000ff */
[----:B------:R-:W-:Y:S01]  /*1b70*/  UMOV UR18, UR11 ;  /* 0x0000000b00127c82 */ /* 0x000fe20008000000 */
[----:B-----5:R-:W-:Y:S01]  /*1b80*/  LOP3.LUT R4, R2, 0x3800, R3, 0xf8, !PT ;  /* 0x0000380002047812 */ /* 0x020fe200078ef803 */
[----:B------:R-:W-:Y:S01]  /*1b90*/  IMAD.SHL.U32 R2, R0, 0x10, RZ ;  /* 0x0000001000027824 */ /* 0x000fe200078e00ff */
[----:B------:R-:W-:-:S02]  /*1ba0*/  F2FP.F16.F32.PACK_AB R26, R29, R28 ;  /* 0x0000001c1d1a723e */ /* 0x000fc400000000ff */
[----:B------:R-:W-:Y:S02]  /*1bb0*/  F2FP.F16.F32.PACK_AB R27, R31, R30 ;  /* 0x0000001e1f1b723e */ /* 0x000fe400000000ff */
[----:B------:R-:W-:Y:S02]  /*1bc0*/  LOP3.LUT R3, R2, 0x70, RZ, 0xc0, !PT ;  /* 0x0000007002037812 */ /* 0x000fe400078ec0ff */
[----:B------:R-:W-:Y:S02]  /*1bd0*/  F2FP.F16.F32.PACK_AB R33, R35, R34 ;  /* 0x000000222321723e */ /* 0x000fe400000000ff */
[----:B------:R-:W-:Y:S02]  /*1be0*/  LOP3.LUT R3, R3, 0x10, R0, 0x78, !PT ;  /* 0x0000001003037812 */ /* 0x000fe400078e7800 */
[----:B------:R-:W-:Y:S01]  /*1bf0*/  F2FP.F16.F32.PACK_AB R40, R41, R40 ;  /* 0x000000282928723e */ /* 0x000fe200000000ff */
[----:B------:R-:W1:Y:S02]  /*1c00*/  @!P2 SYNCS.CCTL.IV [UR16+0x18000] ;  /* 0x01800000ff00a9b1 */ /* 0x000e640008000010 */
[----:B-1----:R-:W-:Y:S01]  /*1c10*/  BAR.SYNC.DEFER_BLOCKING 0x0 ;  /* 0x0000000000007b1d */ /* 0x002fe20000010000 */
[----:B------:R-:W-:-:S02]  /*1c20*/  LOP3.LUT R3, R4, R3, RZ, 0xfc, !PT ;  /* 0x0000000304037212 */ /* 0x000fc400078efcff */
[----:B------:R-:W-:Y:S02]  /*1c30*/  F2FP.F16.F32.PACK_AB R34, R37, R36 ;  /* 0x000000242522723e */ /* 0x000fe400000000ff */
[C---:B------:R-:W-:Y:S01]  /*1c40*/  LOP3.LUT R2, R3.reuse, 0x20, RZ, 0x3c, !PT ;  /* 0x0000002003027812 */ /* 0x040fe200078e3cff */
[C---:B------:R-:W-:Y:S01]  /*1c50*/  VIADD R0, R3.reuse, UR16 ;  /* 0x0000001003007c36 */ /* 0x040fe20008000000 */
[C---:B------:R-:W-:Y:S02]  /*1c60*/  LOP3.LUT R4, R3.reuse, 0x40, RZ, 0x3c, !PT ;  /* 0x0000004003047812 */ /* 0x040fe400078e3cff */
[----:B------:R-:W-:Y:S01]  /*1c70*/  LOP3.LUT R3, R3, 0x60, RZ, 0x3c, !PT ;  /* 0x0000006003037812 */ /* 0x000fe200078e3cff */
[----:B------:R-:W-:Y:S01]  /*1c80*/  VIADD R2, R2, UR16 ;  /* 0x0000001002027c36 */ /* 0x000fe20008000000 */
[----:B------:R-:W-:Y:S01]  /*1c90*/  F2FP.F16.F32.PACK_AB R35, R39, R38 ;  /* 0x000000262723723e */ /* 0x000fe200000000ff */
[----:B------:R-:W-:Y:S01]  /*1ca0*/  VIADD R4, R4, UR16 ;  /* 0x0000001004047c36 */ /* 0x000fe20008000000 */
[----:B------:R-:W-:Y:S01]  /*1cb0*/  F2FP.F16.F32.PACK_AB R41, R43, R42 ;  /* 0x0000002a2b29723e */ /* 0x000fe200000000ff */
[----:B------:R-:W-:Y:S01]  /*1cc0*/  VIADD R3, R3, UR16 ;  /* 0x0000001003037c36 */ /* 0x000fe20008000000 */
[----:B------:R-:W-:-:S02]  /*1cd0*/  F2FP.F16.F32.PACK_AB R48, R49, R48 ;  /* 0x000000303130723e */ /* 0x000fc400000000ff */
[----:B------:R-:W-:Y:S02]  /*1ce0*/  F2FP.F16.F32.PACK_AB R42, R45, R44 ;  /* 0x0000002c2d2a723e */ /* 0x000fe400000000ff */
[----:B------:R-:W-:Y:S02]  /*1cf0*/  F2FP.F16.F32.PACK_AB R43, R47, R46 ;  /* 0x0000002e2f2b723e */ /* 0x000fe400000000ff */
[----:B------:R-:W-:Y:S02]  /*1d00*/  F2FP.F16.F32.PACK_AB R49, R51, R50 ;  /* 0x000000323331723e */ /* 0x000fe400000000ff */
[----:B------:R-:W-:Y:S01]  /*1d10*/  F2FP.F16.F32.PACK_AB R50, R53, R52 ;  /* 0x000000343532723e */ /* 0x000fe200000000ff */
[----:B------:R-:W1:Y:S02]  /*1d20*/  @!P2 SYNCS.CCTL.IV [UR16+0x18008] ;  /* 0x01800800ff00a9b1 */ /* 0x000e640008000010 */
[----:B-1----:R-:W-:Y:S01]  /*1d30*/  BAR.SYNC.DEFER_BLOCKING 0x0 ;  /* 0x0000000000007b1d */ /* 0x002fe20000010000 */
[----:B------:R-:W-:-:S02]  /*1d40*/  F2FP.F16.F32.PACK_AB R51, R55, R54 ;  /* 0x000000363733723e */ /* 0x000fc400000000ff */
[----:B------:R-:W-:-:S13]  /*1d50*/  ISETP.LT.U32.AND P0, PT, R6, 0x20, P0 ;  /* 0x000000200600780c */ /* 0x000fda0000701070 */
[----:B------:R-:W-:Y:S01]  /*1d60*/  VOTEU.ANY UP0, P0 ;  /* 0x00000000003f7886 */ /* 0x000fe20000000100 */
[----:B------:R-:W-:-:S04]  /*1d70*/  VOTEU.ANY UP1, P0 ;  /* 0x00000000003f7886 */ /* 0x000fc80000020100 */
[----:B--2---:R-:W-:Y:S01]  /*1d80*/  @UP0 UMOV UR6, UR28 ;  /* 0x0000001c00060c82 */ /* 0x004fe20008000000 */
[----:B------:R-:W-:Y:S01]  /*1d90*/  @UP0 UMOV UR7, UR29 ;  /* 0x0000001d00070c82 */ /* 0x000fe20008000000 */
[----:B------:R-:W1:Y:S02]  /*1da0*/  @!P2 SYNCS.CCTL.IV [UR16+0x18010] ;  /* 0x01801000ff00a9b1 */ /* 0x000e640008000010 */
[----:B-1----:R-:W-:Y:S06]  /*1db0*/  BAR.SYNC.DEFER_BLOCKING 0x0 ;  /* 0x0000000000007b1d */ /* 0x002fec0000010000 */
[----:B------:R-:W1:Y:S02]  /*1dc0*/  @!P2 SYNCS.CCTL.IV [UR16+0x18018] ;  /* 0x01801800ff00a9b1 */ /* 0x000e640008000010 */
[----:B-1----:R-:W-:Y:S04]  /*1dd0*/  STSM.16.M88.4 [R0], R24 ;  /* 0x0000001800007844 */ /* 0x002fe80000000200 */
[----:B------:R-:W-:Y:S04]  /*1de0*/  STSM.16.M88.4 [R2], R32 ;  /* 0x0000002002007844 */ /* 0x000fe80000000200 */
[----:B------:R-:W-:Y:S04]  /*1df0*/  STSM.16.M88.4 [R4], R40 ;  /* 0x0000002804007844 */ /* 0x000fe80000000200 */
[----:B------:R-:W-:Y:S01]  /*1e00*/  STSM.16.M88.4 [R3], R48 ;  /* 0x0000003003007844 */ /* 0x000fe20000000200 */
[----:B------:R1:W-:Y:S06]  /*1e10*/  MEMBAR.ALL.CTA ;  /* 0x0000000000007992 */ /* 0x0003ec0000008000 */
[----:B-1----:R-:W1:Y:S02]  /*1e20*/  FENCE.VIEW.ASYNC.S ;  /* 0x00000000000073c6 */ /* 0x002e640000000000 */
[----:B-1----:R-:W-:Y:S06]  /*1e30*/  BAR.SYNC.DEFER_BLOCKING 0x0 ;  /* 0x0000000000007b1d */ /* 0x002fec0000010000 */
[----:B------:R1:W-:Y:S01]  /*1e40*/  @UP1 UTMASTG.2D [UR16], [UR6] ;  /* 0x00000010060013b5 */ /* 0x0003e20008008000 */
[----:B------:R0:W-:Y:S01]  /*1e50*/  UTMACMDFLUSH ;  /* 0x00000000000079b7 */ /* 0x0001e20000000000 */
[----:B------:R-:W-:-:S04]  /*1e60*/  DEPBAR.LE SB0, 0x0 ;  /* 0x000080000000791a */ /* 0x000fc80000000000 */
[----:B------:R-:W-:Y:S06]  /*1e70*/  BAR.SYNC.DEFER_BLOCKING 0x0 ;  /* 0x0000000000007b1d */ /* 0x000fec0000010000 */
[----:B-1----:R-:W-:Y:S05]  /*1e80*/  EXIT ;  /* 0x000000000000794d */ /* 0x002fea0003800000 */
.L_x_48:
[----:B------:R-:W1:Y:S02]  /*1e90*/  SYNCS.PHASECHK.TRANS64.TRYWAIT P0, [UR20+0x18000], R2 ;  /* 0x01800002ff0075a7 */ /* 0x000e640008000154 */
[----:B-1----:R-:W-:Y:S05]  /*1ea0*/  @!P0 BRA `(.L_x_48) ;  /* 0xfffffffc00f88947 */ /* 0x002fea000383ffff */
[----:B------:R-:W-:Y:S05]  /*1eb0*/  BRA `(.L_x_50) ;  /* 0xfffffff800807947 */ /* 0x000fea000383ffff */
.L_x_51:
[----:B------:R-:W-:-:S00]  /*1ec0*/  BRA `(.L_x_51) ;  /* 0xfffffffc00fc7947 */ /* 0x000fc0000383ffff */
[----:B------:R-:W-:-:S00]  /*1ed0*/  NOP ;  /* 0x0000000000007918 */ /* 0x000fc00000000000 */
        /* <DEDUP_REMOVED lines=10> */
.L_x_52:


//--------------------- .nv.shared.gluon_wgmma    --------------------------
	.section	.nv.shared.gluon_wgmma,"aw",@nobits
	.sectionflags	@""
	.align	16
	.zero		1024


//--------------------- .nv.shared.reserved.0     --------------------------
	.section	.nv.shared.reserved.0,"aw",@nobits
	.weak		__nv_reservedSMEM_offset_0_alias
	.size		__nv_reservedSMEM_offset_0_alias, 0, 0
	.other		__nv_reservedSMEM_offset_0_alias,@"STO_CUDA_RESERVED_SHARED STV_DEFAULT"
__nv_reservedSMEM_offset_0_alias:
	.zero		0


//--------------------- .nv.constant0.gluon_wgmma --------------------------
	.section	.nv.constant0.gluon_wgmma,"a",@progbits
	.sectionflags	@""
	.align	4
.nv.constant0.gluon_wgmma:
	.zero		608


//--------------------- SYMBOLS --------------------------

	.type		.nv.reservedSmem.offset0,@object
	.size		.nv.reservedSmem.offset0,0x4
